	.target	sm_80

	.elftype	@"ET_EXEC"


//--------------------- .note.nv.tkinfo           --------------------------
	.section	.note.nv.tkinfo,"",@"SHT_NOTE"
	.sectionflags	@"SHF_NOTE_NV_TKINFO"
	.tkinfo
        /*0018*/ 	.word	0x00000002
        /*0030*/ 	.string	""
        /*0030*/ 	.string	"ptxas"
        /*0030*/ 	.string	"Cuda compilation tools, release 13.0, V13.0.88"
        /*0030*/ 	.string	"Build cuda_13.0.r13.0/compiler.36424714_0"
        /*0030*/ 	.string	"-arch sm_80 -m 64 "



//--------------------- .note.nv.cuinfo           --------------------------
	.section	.note.nv.cuinfo,"",@"SHT_NOTE"
	.sectionflags	@"SHF_NOTE_NV_CUINFO"
        /*0018*/ 	.short	0x0002
        /*001a*/ 	.short	0x0050
        /*001c*/ 	.short	0x0082
	.zero		2


//--------------------- .nv.info                  --------------------------
	.section	.nv.info,"",@"SHT_CUDA_INFO"
	.align	4


	//----- nvinfo : EIATTR_REGCOUNT
	.align		4
        /*0000*/ 	.byte	0x04, 0x2f
        /*0002*/ 	.short	(.L_12 - .L_11)
	.align		4
.L_11:
        /*0004*/ 	.word	index@(_ZN7cutlass6KernelINS_4gemm6kernel29SparseGemmWithEpilogueVisitorINS1_11threadblock19SparseMmaMultistageINS1_9GemmShapeILi128ELi128ELi128EEENS_9transform11threadblock28PredicatedTileAccessIteratorINS_11MatrixShapeILi128ELi64EEEaNS_6layout8RowMajorELi1ENS8_29PitchLinearWarpRakedThreadMapINS_16PitchLinearShapeILi64ELi128EEELi128ENSG_ILi4ELi8EEELi16EEENS_5ArrayIaLi16ELb0EEELb0ENSD_9NoPermuteEEENS9_25RegularTileAccessIteratorISC_aNSD_37RowMajorTensorOpMultiplicandCrosswiseILi8ELi64EEELi0ESJ_Li16EEELNS_4arch14CacheOperation4KindE1ENSA_INSB_ILi128ELi128EEEaNSD_11ColumnMajorELi0ENSF_INSG_ILi128ELi128EEELi128ENSG_ILi8ELi4EEELi16EEESL_Lb0ESM_EENSO_ISV_aNSD_40ColumnMajorTensorOpMultiplicandCrosswiseILi8ELi128EEELi1ESZ_Li16EEELSU_1EiSE_NSA_INSB_ILi128ELi4EEEjNSD_22ColumnMajorInterleavedILi2EEELi1ENS8_30PitchLinearStripminedThreadMapINSG_ILi256ELi2EEELi128ELi4EEENSK_IjLi4ELb1EEELb0ESM_EENSO_INSB_ILi256ELi2EEEjSW_Li0ES19_Li16EEELSU_1ENS4_15SparseMmaPolicyINS1_4warp17SparseMmaTensorOpINS6_ILi64ELi64ELi128EEEaSQ_aS12_iSE_NS1F_17MmaTensorOpPolicyINSS_9SparseMmaINS6_ILi16ELi8ELi64EEELi32EaSE_aSW_iSE_NSS_21OpMultiplyAddSaturateELNSS_12SPFormatType4KindE0EEENSB_ILi1ELi1EEEEELi1ELb0EbEENSB_ILi0ELi0EEES1S_S1S_Li1EEELi3EbEENS_8epilogue11threadblock28EpilogueWithVisitorCallbacksINS1W_8EpilogueIS7_S1R_Li1ENS1W_22PredicatedTileIteratorINS1W_26OutputTileOptimalThreadMapINS1W_15OutputTileShapeILi128ELi8ELi2ELi1ELi1EEENS21_ILi1ELi8ELi1ELi1ELi8EEELi128ELi4ELi32EEEiLb0ESM_Lb0EEENS1V_4warp24FragmentIteratorTensorOpIS1H_S1K_iNSK_IiLi4ELb1EEESE_EENS26_20TileIteratorTensorOpIS1H_S1K_iSE_EENS1W_18SharedLoadIteratorINS24_18CompactedThreadMapEiLi16EEENS1V_6thread17LinearCombinationIiLi4EiiLNS2F_9ScaleType4KindE0ELNS_15FloatRoundStyleE2EiEENSB_ILi0ELi8EEELi1ELi1EEENS1W_13TreeVisitor2xINS1W_15VisitorAuxStoreINS1W_22OutputTileThreadLayoutIS7_S1H_iLi4ELi1EEEiLS2J_2EN4cute5tupleIJlNS2R_1CILi1EEElEEEEEJNS2N_INS1W_14VisitorComputeINS_4plusEiiLS2J_2EvEEJNS1W_15VisitorAccFetchENS1W_14VisitorAuxLoadIS2Q_iS2V_EEEEEEEELi1ELi1EEENS4_30GemmIdentityThreadblockSwizzleILi1EEEEEEEvNT_6ParamsE)
        /*0008*/ 	.word	0x000000fe


	//----- nvinfo : EIATTR_FRAME_SIZE
	.align		4
.L_12:
        /*000c*/ 	.byte	0x04, 0x11
        /*000e*/ 	.short	(.L_14 - .L_13)
	.align		4
.L_13:
        /*0010*/ 	.word	index@(_ZN7cutlass6KernelINS_4gemm6kernel29SparseGemmWithEpilogueVisitorINS1_11threadblock19SparseMmaMultistageINS1_9GemmShapeILi128ELi128ELi128EEENS_9transform11threadblock28PredicatedTileAccessIteratorINS_11MatrixShapeILi128ELi64EEEaNS_6layout8RowMajorELi1ENS8_29PitchLinearWarpRakedThreadMapINS_16PitchLinearShapeILi64ELi128EEELi128ENSG_ILi4ELi8EEELi16EEENS_5ArrayIaLi16ELb0EEELb0ENSD_9NoPermuteEEENS9_25RegularTileAccessIteratorISC_aNSD_37RowMajorTensorOpMultiplicandCrosswiseILi8ELi64EEELi0ESJ_Li16EEELNS_4arch14CacheOperation4KindE1ENSA_INSB_ILi128ELi128EEEaNSD_11ColumnMajorELi0ENSF_INSG_ILi128ELi128EEELi128ENSG_ILi8ELi4EEELi16EEESL_Lb0ESM_EENSO_ISV_aNSD_40ColumnMajorTensorOpMultiplicandCrosswiseILi8ELi128EEELi1ESZ_Li16EEELSU_1EiSE_NSA_INSB_ILi128ELi4EEEjNSD_22ColumnMajorInterleavedILi2EEELi1ENS8_30PitchLinearStripminedThreadMapINSG_ILi256ELi2EEELi128ELi4EEENSK_IjLi4ELb1EEELb0ESM_EENSO_INSB_ILi256ELi2EEEjSW_Li0ES19_Li16EEELSU_1ENS4_15SparseMmaPolicyINS1_4warp17SparseMmaTensorOpINS6_ILi64ELi64ELi128EEEaSQ_aS12_iSE_NS1F_17MmaTensorOpPolicyINSS_9SparseMmaINS6_ILi16ELi8ELi64EEELi32EaSE_aSW_iSE_NSS_21OpMultiplyAddSaturateELNSS_12SPFormatType4KindE0EEENSB_ILi1ELi1EEEEELi1ELb0EbEENSB_ILi0ELi0EEES1S_S1S_Li1EEELi3EbEENS_8epilogue11threadblock28EpilogueWithVisitorCallbacksINS1W_8EpilogueIS7_S1R_Li1ENS1W_22PredicatedTileIteratorINS1W_26OutputTileOptimalThreadMapINS1W_15OutputTileShapeILi128ELi8ELi2ELi1ELi1EEENS21_ILi1ELi8ELi1ELi1ELi8EEELi128ELi4ELi32EEEiLb0ESM_Lb0EEENS1V_4warp24FragmentIteratorTensorOpIS1H_S1K_iNSK_IiLi4ELb1EEESE_EENS26_20TileIteratorTensorOpIS1H_S1K_iSE_EENS1W_18SharedLoadIteratorINS24_18CompactedThreadMapEiLi16EEENS1V_6thread17LinearCombinationIiLi4EiiLNS2F_9ScaleType4KindE0ELNS_15FloatRoundStyleE2EiEENSB_ILi0ELi8EEELi1ELi1EEENS1W_13TreeVisitor2xINS1W_15VisitorAuxStoreINS1W_22OutputTileThreadLayoutIS7_S1H_iLi4ELi1EEEiLS2J_2EN4cute5tupleIJlNS2R_1CILi1EEElEEEEEJNS2N_INS1W_14VisitorComputeINS_4plusEiiLS2J_2EvEEJNS1W_15VisitorAccFetchENS1W_14VisitorAuxLoadIS2Q_iS2V_EEEEEEEELi1ELi1EEENS4_30GemmIdentityThreadblockSwizzleILi1EEEEEEEvNT_6ParamsE)
        /*0014*/ 	.word	0x00000000


	//----- nvinfo : EIATTR_MIN_STACK_SIZE
	.align		4
.L_14:
        /*0018*/ 	.byte	0x04, 0x12
        /*001a*/ 	.short	(.L_16 - .L_15)
	.align		4
.L_15:
        /*001c*/ 	.word	index@(_ZN7cutlass6KernelINS_4gemm6kernel29SparseGemmWithEpilogueVisitorINS1_11threadblock19SparseMmaMultistageINS1_9GemmShapeILi128ELi128ELi128EEENS_9transform11threadblock28PredicatedTileAccessIteratorINS_11MatrixShapeILi128ELi64EEEaNS_6layout8RowMajorELi1ENS8_29PitchLinearWarpRakedThreadMapINS_16PitchLinearShapeILi64ELi128EEELi128ENSG_ILi4ELi8EEELi16EEENS_5ArrayIaLi16ELb0EEELb0ENSD_9NoPermuteEEENS9_25RegularTileAccessIteratorISC_aNSD_37RowMajorTensorOpMultiplicandCrosswiseILi8ELi64EEELi0ESJ_Li16EEELNS_4arch14CacheOperation4KindE1ENSA_INSB_ILi128ELi128EEEaNSD_11ColumnMajorELi0ENSF_INSG_ILi128ELi128EEELi128ENSG_ILi8ELi4EEELi16EEESL_Lb0ESM_EENSO_ISV_aNSD_40ColumnMajorTensorOpMultiplicandCrosswiseILi8ELi128EEELi1ESZ_Li16EEELSU_1EiSE_NSA_INSB_ILi128ELi4EEEjNSD_22ColumnMajorInterleavedILi2EEELi1ENS8_30PitchLinearStripminedThreadMapINSG_ILi256ELi2EEELi128ELi4EEENSK_IjLi4ELb1EEELb0ESM_EENSO_INSB_ILi256ELi2EEEjSW_Li0ES19_Li16EEELSU_1ENS4_15SparseMmaPolicyINS1_4warp17SparseMmaTensorOpINS6_ILi64ELi64ELi128EEEaSQ_aS12_iSE_NS1F_17MmaTensorOpPolicyINSS_9SparseMmaINS6_ILi16ELi8ELi64EEELi32EaSE_aSW_iSE_NSS_21OpMultiplyAddSaturateELNSS_12SPFormatType4KindE0EEENSB_ILi1ELi1EEEEELi1ELb0EbEENSB_ILi0ELi0EEES1S_S1S_Li1EEELi3EbEENS_8epilogue11threadblock28EpilogueWithVisitorCallbacksINS1W_8EpilogueIS7_S1R_Li1ENS1W_22PredicatedTileIteratorINS1W_26OutputTileOptimalThreadMapINS1W_15OutputTileShapeILi128ELi8ELi2ELi1ELi1EEENS21_ILi1ELi8ELi1ELi1ELi8EEELi128ELi4ELi32EEEiLb0ESM_Lb0EEENS1V_4warp24FragmentIteratorTensorOpIS1H_S1K_iNSK_IiLi4ELb1EEESE_EENS26_20TileIteratorTensorOpIS1H_S1K_iSE_EENS1W_18SharedLoadIteratorINS24_18CompactedThreadMapEiLi16EEENS1V_6thread17LinearCombinationIiLi4EiiLNS2F_9ScaleType4KindE0ELNS_15FloatRoundStyleE2EiEENSB_ILi0ELi8EEELi1ELi1EEENS1W_13TreeVisitor2xINS1W_15VisitorAuxStoreINS1W_22OutputTileThreadLayoutIS7_S1H_iLi4ELi1EEEiLS2J_2EN4cute5tupleIJlNS2R_1CILi1EEElEEEEEJNS2N_INS1W_14VisitorComputeINS_4plusEiiLS2J_2EvEEJNS1W_15VisitorAccFetchENS1W_14VisitorAuxLoadIS2Q_iS2V_EEEEEEEELi1ELi1EEENS4_30GemmIdentityThreadblockSwizzleILi1EEEEEEEvNT_6ParamsE)
        /*0020*/ 	.word	0x00000000
.L_16:


//--------------------- .nv.info._ZN7cutlass6KernelINS_4gemm6kernel29SparseGemmWithEpilogueVisitorINS1_11threadblock19SparseMmaMultistageINS1_9GemmShapeILi128ELi128ELi128EEENS_9transform11threadblock28PredicatedTileAccessIteratorINS_11MatrixShapeILi128ELi64EEEaNS_6layout8RowMajorELi1ENS8_29PitchLinearWarpRakedThreadMapINS_16PitchLinearShapeILi64ELi128EEELi128ENSG_ILi4ELi8EEELi16EEENS_5ArrayIaLi16ELb0EEELb0ENSD_9NoPermuteEEENS9_25RegularTileAccessIteratorISC_aNSD_37RowMajorTensorOpMultiplicandCrosswiseILi8ELi64EEELi0ESJ_Li16EEELNS_4arch14CacheOperation4KindE1ENSA_INSB_ILi128ELi128EEEaNSD_11ColumnMajorELi0ENSF_INSG_ILi128ELi128EEELi128ENSG_ILi8ELi4EEELi16EEESL_Lb0ESM_EENSO_ISV_aNSD_40ColumnMajorTensorOpMultiplicandCrosswiseILi8ELi128EEELi1ESZ_Li16EEELSU_1EiSE_NSA_INSB_ILi128ELi4EEEjNSD_22ColumnMajorInterleavedILi2EEELi1ENS8_30PitchLinearStripminedThreadMapINSG_ILi256ELi2EEELi128ELi4EEENSK_IjLi4ELb1EEELb0ESM_EENSO_INSB_ILi256ELi2EEEjSW_Li0ES19_Li16EEELSU_1ENS4_15SparseMmaPolicyINS1_4warp17SparseMmaTensorOpINS6_ILi64ELi64ELi128EEEaSQ_aS12_iSE_NS1F_17MmaTensorOpPolicyINSS_9SparseMmaINS6_ILi16ELi8ELi64EEELi32EaSE_aSW_iSE_NSS_21OpMultiplyAddSaturateELNSS_12SPFormatType4KindE0EEENSB_ILi1ELi1EEEEELi1ELb0EbEENSB_ILi0ELi0EEES1S_S1S_Li1EEELi3EbEENS_8epilogue11threadblock28EpilogueWithVisitorCallbacksINS1W_8EpilogueIS7_S1R_Li1ENS1W_22PredicatedTileIteratorINS1W_26OutputTileOptimalThreadMapINS1W_15OutputTileShapeILi128ELi8ELi2ELi1ELi1EEENS21_ILi1ELi8ELi1ELi1ELi8EEELi128ELi4ELi32EEEiLb0ESM_Lb0EEENS1V_4warp24FragmentIteratorTensorOpIS1H_S1K_iNSK_IiLi4ELb1EEESE_EENS26_20TileIteratorTensorOpIS1H_S1K_iSE_EENS1W_18SharedLoadIteratorINS24_18CompactedThreadMapEiLi16EEENS1V_6thread17LinearCombinationIiLi4EiiLNS2F_9ScaleType4KindE0ELNS_15FloatRoundStyleE2EiEENSB_ILi0ELi8EEELi1ELi1EEENS1W_13TreeVisitor2xINS1W_15VisitorAuxStoreINS1W_22OutputTileThreadLayoutIS7_S1H_iLi4ELi1EEEiLS2J_2EN4cute5tupleIJlNS2R_1CILi1EEElEEEEEJNS2N_INS1W_14VisitorComputeINS_4plusEiiLS2J_2EvEEJNS1W_15VisitorAccFetchENS1W_14VisitorAuxLoadIS2Q_iS2V_EEEEEEEELi1ELi1EEENS4_30GemmIdentityThreadblockSwizzleILi1EEEEEEEvNT_6ParamsE --------------------------
	.section	.nv.info._ZN7cutlass6KernelINS_4gemm6kernel29SparseGemmWithEpilogueVisitorINS1_11threadblock19SparseMmaMultistageINS1_9GemmShapeILi128ELi128ELi128EEENS_9transform11threadblock28PredicatedTileAccessIteratorINS_11MatrixShapeILi128ELi64EEEaNS_6layout8RowMajorELi1ENS8_29PitchLinearWarpRakedThreadMapINS_16PitchLinearShapeILi64ELi128EEELi128ENSG_ILi4ELi8EEELi16EEENS_5ArrayIaLi16ELb0EEELb0ENSD_9NoPermuteEEENS9_25RegularTileAccessIteratorISC_aNSD_37RowMajorTensorOpMultiplicandCrosswiseILi8ELi64EEELi0ESJ_Li16EEELNS_4arch14CacheOperation4KindE1ENSA_INSB_ILi128ELi128EEEaNSD_11ColumnMajorELi0ENSF_INSG_ILi128ELi128EEELi128ENSG_ILi8ELi4EEELi16EEESL_Lb0ESM_EENSO_ISV_aNSD_40ColumnMajorTensorOpMultiplicandCrosswiseILi8ELi128EEELi1ESZ_Li16EEELSU_1EiSE_NSA_INSB_ILi128ELi4EEEjNSD_22ColumnMajorInterleavedILi2EEELi1ENS8_30PitchLinearStripminedThreadMapINSG_ILi256ELi2EEELi128ELi4EEENSK_IjLi4ELb1EEELb0ESM_EENSO_INSB_ILi256ELi2EEEjSW_Li0ES19_Li16EEELSU_1ENS4_15SparseMmaPolicyINS1_4warp17SparseMmaTensorOpINS6_ILi64ELi64ELi128EEEaSQ_aS12_iSE_NS1F_17MmaTensorOpPolicyINSS_9SparseMmaINS6_ILi16ELi8ELi64EEELi32EaSE_aSW_iSE_NSS_21OpMultiplyAddSaturateELNSS_12SPFormatType4KindE0EEENSB_ILi1ELi1EEEEELi1ELb0EbEENSB_ILi0ELi0EEES1S_S1S_Li1EEELi3EbEENS_8epilogue11threadblock28EpilogueWithVisitorCallbacksINS1W_8EpilogueIS7_S1R_Li1ENS1W_22PredicatedTileIteratorINS1W_26OutputTileOptimalThreadMapINS1W_15OutputTileShapeILi128ELi8ELi2ELi1ELi1EEENS21_ILi1ELi8ELi1ELi1ELi8EEELi128ELi4ELi32EEEiLb0ESM_Lb0EEENS1V_4warp24FragmentIteratorTensorOpIS1H_S1K_iNSK_IiLi4ELb1EEESE_EENS26_20TileIteratorTensorOpIS1H_S1K_iSE_EENS1W_18SharedLoadIteratorINS24_18CompactedThreadMapEiLi16EEENS1V_6thread17LinearCombinationIiLi4EiiLNS2F_9ScaleType4KindE0ELNS_15FloatRoundStyleE2EiEENSB_ILi0ELi8EEELi1ELi1EEENS1W_13TreeVisitor2xINS1W_15VisitorAuxStoreINS1W_22OutputTileThreadLayoutIS7_S1H_iLi4ELi1EEEiLS2J_2EN4cute5tupleIJlNS2R_1CILi1EEElEEEEEJNS2N_INS1W_14VisitorComputeINS_4plusEiiLS2J_2EvEEJNS1W_15VisitorAccFetchENS1W_14VisitorAuxLoadIS2Q_iS2V_EEEEEEEELi1ELi1EEENS4_30GemmIdentityThreadblockSwizzleILi1EEEEEEEvNT_6ParamsE,"",@"SHT_CUDA_INFO"
	.sectionflags	@""
	.align	4


	//----- nvinfo : EIATTR_CUDA_API_VERSION
	.align		4
        /*0000*/ 	.byte	0x04, 0x37
        /*0002*/ 	.short	(.L_18 - .L_17)
.L_17:
        /*0004*/ 	.word	0x00000082


	//----- nvinfo : EIATTR_SW2861232_WAR
	.align		4
.L_18:
        /*0008*/ 	.byte	0x01, 0x35
	.zero		2


	//----- nvinfo : EIATTR_PARAM_CBANK
	.align		4
        /*000c*/ 	.byte	0x04, 0x0a
        /*000e*/ 	.short	(.L_20 - .L_19)
	.align		4
.L_19:
        /*0010*/ 	.word	index@(.nv.constant0._ZN7cutlass6KernelINS_4gemm6kernel29SparseGemmWithEpilogueVisitorINS1_11threadblock19SparseMmaMultistageINS1_9GemmShapeILi128ELi128ELi128EEENS_9transform11threadblock28PredicatedTileAccessIteratorINS_11MatrixShapeILi128ELi64EEEaNS_6layout8RowMajorELi1ENS8_29PitchLinearWarpRakedThreadMapINS_16PitchLinearShapeILi64ELi128EEELi128ENSG_ILi4ELi8EEELi16EEENS_5ArrayIaLi16ELb0EEELb0ENSD_9NoPermuteEEENS9_25RegularTileAccessIteratorISC_aNSD_37RowMajorTensorOpMultiplicandCrosswiseILi8ELi64EEELi0ESJ_Li16EEELNS_4arch14CacheOperation4KindE1ENSA_INSB_ILi128ELi128EEEaNSD_11ColumnMajorELi0ENSF_INSG_ILi128ELi128EEELi128ENSG_ILi8ELi4EEELi16EEESL_Lb0ESM_EENSO_ISV_aNSD_40ColumnMajorTensorOpMultiplicandCrosswiseILi8ELi128EEELi1ESZ_Li16EEELSU_1EiSE_NSA_INSB_ILi128ELi4EEEjNSD_22ColumnMajorInterleavedILi2EEELi1ENS8_30PitchLinearStripminedThreadMapINSG_ILi256ELi2EEELi128ELi4EEENSK_IjLi4ELb1EEELb0ESM_EENSO_INSB_ILi256ELi2EEEjSW_Li0ES19_Li16EEELSU_1ENS4_15SparseMmaPolicyINS1_4warp17SparseMmaTensorOpINS6_ILi64ELi64ELi128EEEaSQ_aS12_iSE_NS1F_17MmaTensorOpPolicyINSS_9SparseMmaINS6_ILi16ELi8ELi64EEELi32EaSE_aSW_iSE_NSS_21OpMultiplyAddSaturateELNSS_12SPFormatType4KindE0EEENSB_ILi1ELi1EEEEELi1ELb0EbEENSB_ILi0ELi0EEES1S_S1S_Li1EEELi3EbEENS_8epilogue11threadblock28EpilogueWithVisitorCallbacksINS1W_8EpilogueIS7_S1R_Li1ENS1W_22PredicatedTileIteratorINS1W_26OutputTileOptimalThreadMapINS1W_15OutputTileShapeILi128ELi8ELi2ELi1ELi1EEENS21_ILi1ELi8ELi1ELi1ELi8EEELi128ELi4ELi32EEEiLb0ESM_Lb0EEENS1V_4warp24FragmentIteratorTensorOpIS1H_S1K_iNSK_IiLi4ELb1EEESE_EENS26_20TileIteratorTensorOpIS1H_S1K_iSE_EENS1W_18SharedLoadIteratorINS24_18CompactedThreadMapEiLi16EEENS1V_6thread17LinearCombinationIiLi4EiiLNS2F_9ScaleType4KindE0ELNS_15FloatRoundStyleE2EiEENSB_ILi0ELi8EEELi1ELi1EEENS1W_13TreeVisitor2xINS1W_15VisitorAuxStoreINS1W_22OutputTileThreadLayoutIS7_S1H_iLi4ELi1EEEiLS2J_2EN4cute5tupleIJlNS2R_1CILi1EEElEEEEEJNS2N_INS1W_14VisitorComputeINS_4plusEiiLS2J_2EvEEJNS1W_15VisitorAccFetchENS1W_14VisitorAuxLoadIS2Q_iS2V_EEEEEEEELi1ELi1EEENS4_30GemmIdentityThreadblockSwizzleILi1EEEEEEEvNT_6ParamsE)
        /*0014*/ 	.short	0x0160
        /*0016*/ 	.short	0x0110


	//----- nvinfo : EIATTR_CBANK_PARAM_SIZE
	.align		4
.L_20:
        /*0018*/ 	.byte	0x03, 0x19
        /*001a*/ 	.short	0x0110


	//----- nvinfo : EIATTR_KPARAM_INFO
	.align		4
        /*001c*/ 	.byte	0x04, 0x17
        /*001e*/ 	.short	(.L_22 - .L_21)
.L_21:
        /*0020*/ 	.word	0x00000000
        /*0024*/ 	.short	0x0000
        /*0026*/ 	.short	0x0000
        /*0028*/ 	.byte	0x00, 0xf0, 0x41, 0x04


	//----- nvinfo : EIATTR_MAXREG_COUNT
	.align		4
.L_22:
        /*002c*/ 	.byte	0x03, 0x1b
        /*002e*/ 	.short	0x00ff


	//----- nvinfo : EIATTR_NUM_BARRIERS
	.align		4
        /*0030*/ 	.byte	0x02, 0x4c
        /*0032*/ 	.byte	0x01
	.zero		1


	//----- nvinfo : EIATTR_MERCURY_ISA_VERSION
	.align		4
        /*0034*/ 	.byte	0x03, 0x5f
        /*0036*/ 	.short	0x0000


	//----- nvinfo : EIATTR_COOP_GROUP_MASK_REGIDS
	.align		4
        /*0038*/ 	.byte	0x04, 0x29
        /*003a*/ 	.short	(.L_24 - .L_23)


	//   ....[0]....
.L_23:
        /*003c*/ 	.word	0xffffffff


	//----- nvinfo : EIATTR_COOP_GROUP_INSTR_OFFSETS
	.align		4
.L_24:
        /*0040*/ 	.byte	0x04, 0x28
        /*0042*/ 	.short	(.L_26 - .L_25)


	//   ....[0]....
.L_25:
        /*0044*/ 	.word	0x00000410


	//----- nvinfo : EIATTR_EXIT_INSTR_OFFSETS
	.align		4
.L_26:
        /*0048*/ 	.byte	0x04, 0x1c
        /*004a*/ 	.short	(.L_28 - .L_27)


	//   ....[0]....
.L_27:
        /*004c*/ 	.word	0x000000b0


	//   ....[1]....
        /*0050*/ 	.word	0x000060b0


	//   ....[2]....
        /*0054*/ 	.word	0x000060d0


	//----- nvinfo : EIATTR_CTAIDZ_USED
	.align		4
.L_28:
        /*0058*/ 	.byte	0x01, 0x04
	.zero		2


//--------------------- .nv.callgraph             --------------------------
	.section	.nv.callgraph,"",@"SHT_CUDA_CALLGRAPH"
	.align	4
	.sectionentsize	8
	.align		4
        /*0000*/ 	.word	0x00000000
	.align		4
        /*0004*/ 	.word	0xffffffff
	.align		4
        /*0008*/ 	.word	0x00000000
	.align		4
        /*000c*/ 	.word	0xfffffffe
	.align		4
        /*0010*/ 	.word	0x00000000
	.align		4
        /*0014*/ 	.word	0xfffffffd
	.align		4
        /*0018*/ 	.word	0x00000000
	.align		4
        /*001c*/ 	.word	0xfffffffc


//--------------------- .nv.rel.action            --------------------------
	.section	.nv.rel.action,"",@"SHT_CUDA_RELOCINFO"
	.align	8
	.sectionentsize	8
        /*0000*/ 	.byte	0x73, 0x00, 0x00, 0x00, 0x00, 0x00, 0x00, 0x00, 0x00, 0x00, 0x00, 0x11, 0x25, 0x00, 0x05, 0x36


//--------------------- .nv.constant4             --------------------------
	.section	.nv.constant4,"a",@progbits
	.align	8
	.align		8
.nv.constant4:
        /*0000*/ 	.dword	_ZN33_INTERNAL_eaeccd92_4_k_cu__Z3runv4cuda3std3__45__cpo5beginE
	.align		8
        /*0008*/ 	.dword	_ZN33_INTERNAL_eaeccd92_4_k_cu__Z3runv4cuda3std3__45__cpo3endE
	.align		8
        /*0010*/ 	.dword	_ZN33_INTERNAL_eaeccd92_4_k_cu__Z3runv4cuda3std3__45__cpo6cbeginE
	.align		8
        /*0018*/ 	.dword	_ZN33_INTERNAL_eaeccd92_4_k_cu__Z3runv4cuda3std3__45__cpo4cendE
	.align		8
        /*0020*/ 	.dword	_ZN33_INTERNAL_eaeccd92_4_k_cu__Z3runv4cuda3std3__435_GLOBAL__N__eaeccd92_4_k_cu__Z3runv6ignoreE
	.align		8
        /*0028*/ 	.dword	_ZN33_INTERNAL_eaeccd92_4_k_cu__Z3runv4cuda3std3__419piecewise_constructE
	.align		8
        /*0030*/ 	.dword	_ZN33_INTERNAL_eaeccd92_4_k_cu__Z3runv4cuda3std3__48in_placeE
	.align		8
        /*0038*/ 	.dword	_ZN33_INTERNAL_eaeccd92_4_k_cu__Z3runv4cuda3std6ranges3__45__cpo4swapE
	.align		8
        /*0040*/ 	.dword	_ZN33_INTERNAL_eaeccd92_4_k_cu__Z3runv4cuda3std6ranges3__45__cpo9iter_moveE
	.align		8
        /*0048*/ 	.dword	_ZN33_INTERNAL_eaeccd92_4_k_cu__Z3runv4cute7productE
	.align		8
        /*0050*/ 	.dword	_ZN33_INTERNAL_eaeccd92_4_k_cu__Z3runv4cute1_E


//--------------------- .nv.constant0._ZN7cutlass6KernelINS_4gemm6kernel29SparseGemmWithEpilogueVisitorINS1_11threadblock19SparseMmaMultistageINS1_9GemmShapeILi128ELi128ELi128EEENS_9transform11threadblock28PredicatedTileAccessIteratorINS_11MatrixShapeILi128ELi64EEEaNS_6layout8RowMajorELi1ENS8_29PitchLinearWarpRakedThreadMapINS_16PitchLinearShapeILi64ELi128EEELi128ENSG_ILi4ELi8EEELi16EEENS_5ArrayIaLi16ELb0EEELb0ENSD_9NoPermuteEEENS9_25RegularTileAccessIteratorISC_aNSD_37RowMajorTensorOpMultiplicandCrosswiseILi8ELi64EEELi0ESJ_Li16EEELNS_4arch14CacheOperation4KindE1ENSA_INSB_ILi128ELi128EEEaNSD_11ColumnMajorELi0ENSF_INSG_ILi128ELi128EEELi128ENSG_ILi8ELi4EEELi16EEESL_Lb0ESM_EENSO_ISV_aNSD_40ColumnMajorTensorOpMultiplicandCrosswiseILi8ELi128EEELi1ESZ_Li16EEELSU_1EiSE_NSA_INSB_ILi128ELi4EEEjNSD_22ColumnMajorInterleavedILi2EEELi1ENS8_30PitchLinearStripminedThreadMapINSG_ILi256ELi2EEELi128ELi4EEENSK_IjLi4ELb1EEELb0ESM_EENSO_INSB_ILi256ELi2EEEjSW_Li0ES19_Li16EEELSU_1ENS4_15SparseMmaPolicyINS1_4warp17SparseMmaTensorOpINS6_ILi64ELi64ELi128EEEaSQ_aS12_iSE_NS1F_17MmaTensorOpPolicyINSS_9SparseMmaINS6_ILi16ELi8ELi64EEELi32EaSE_aSW_iSE_NSS_21OpMultiplyAddSaturateELNSS_12SPFormatType4KindE0EEENSB_ILi1ELi1EEEEELi1ELb0EbEENSB_ILi0ELi0EEES1S_S1S_Li1EEELi3EbEENS_8epilogue11threadblock28EpilogueWithVisitorCallbacksINS1W_8EpilogueIS7_S1R_Li1ENS1W_22PredicatedTileIteratorINS1W_26OutputTileOptimalThreadMapINS1W_15OutputTileShapeILi128ELi8ELi2ELi1ELi1EEENS21_ILi1ELi8ELi1ELi1ELi8EEELi128ELi4ELi32EEEiLb0ESM_Lb0EEENS1V_4warp24FragmentIteratorTensorOpIS1H_S1K_iNSK_IiLi4ELb1EEESE_EENS26_20TileIteratorTensorOpIS1H_S1K_iSE_EENS1W_18SharedLoadIteratorINS24_18CompactedThreadMapEiLi16EEENS1V_6thread17LinearCombinationIiLi4EiiLNS2F_9ScaleType4KindE0ELNS_15FloatRoundStyleE2EiEENSB_ILi0ELi8EEELi1ELi1EEENS1W_13TreeVisitor2xINS1W_15VisitorAuxStoreINS1W_22OutputTileThreadLayoutIS7_S1H_iLi4ELi1EEEiLS2J_2EN4cute5tupleIJlNS2R_1CILi1EEElEEEEEJNS2N_INS1W_14VisitorComputeINS_4plusEiiLS2J_2EvEEJNS1W_15VisitorAccFetchENS1W_14VisitorAuxLoadIS2Q_iS2V_EEEEEEEELi1ELi1EEENS4_30GemmIdentityThreadblockSwizzleILi1EEEEEEEvNT_6ParamsE --------------------------
	.section	.nv.constant0._ZN7cutlass6KernelINS_4gemm6kernel29SparseGemmWithEpilogueVisitorINS1_11threadblock19SparseMmaMultistageINS1_9GemmShapeILi128ELi128ELi128EEENS_9transform11threadblock28PredicatedTileAccessIteratorINS_11MatrixShapeILi128ELi64EEEaNS_6layout8RowMajorELi1ENS8_29PitchLinearWarpRakedThreadMapINS_16PitchLinearShapeILi64ELi128EEELi128ENSG_ILi4ELi8EEELi16EEENS_5ArrayIaLi16ELb0EEELb0ENSD_9NoPermuteEEENS9_25RegularTileAccessIteratorISC_aNSD_37RowMajorTensorOpMultiplicandCrosswiseILi8ELi64EEELi0ESJ_Li16EEELNS_4arch14CacheOperation4KindE1ENSA_INSB_ILi128ELi128EEEaNSD_11ColumnMajorELi0ENSF_INSG_ILi128ELi128EEELi128ENSG_ILi8ELi4EEELi16EEESL_Lb0ESM_EENSO_ISV_aNSD_40ColumnMajorTensorOpMultiplicandCrosswiseILi8ELi128EEELi1ESZ_Li16EEELSU_1EiSE_NSA_INSB_ILi128ELi4EEEjNSD_22ColumnMajorInterleavedILi2EEELi1ENS8_30PitchLinearStripminedThreadMapINSG_ILi256ELi2EEELi128ELi4EEENSK_IjLi4ELb1EEELb0ESM_EENSO_INSB_ILi256ELi2EEEjSW_Li0ES19_Li16EEELSU_1ENS4_15SparseMmaPolicyINS1_4warp17SparseMmaTensorOpINS6_ILi64ELi64ELi128EEEaSQ_aS12_iSE_NS1F_17MmaTensorOpPolicyINSS_9SparseMmaINS6_ILi16ELi8ELi64EEELi32EaSE_aSW_iSE_NSS_21OpMultiplyAddSaturateELNSS_12SPFormatType4KindE0EEENSB_ILi1ELi1EEEEELi1ELb0EbEENSB_ILi0ELi0EEES1S_S1S_Li1EEELi3EbEENS_8epilogue11threadblock28EpilogueWithVisitorCallbacksINS1W_8EpilogueIS7_S1R_Li1ENS1W_22PredicatedTileIteratorINS1W_26OutputTileOptimalThreadMapINS1W_15OutputTileShapeILi128ELi8ELi2ELi1ELi1EEENS21_ILi1ELi8ELi1ELi1ELi8EEELi128ELi4ELi32EEEiLb0ESM_Lb0EEENS1V_4warp24FragmentIteratorTensorOpIS1H_S1K_iNSK_IiLi4ELb1EEESE_EENS26_20TileIteratorTensorOpIS1H_S1K_iSE_EENS1W_18SharedLoadIteratorINS24_18CompactedThreadMapEiLi16EEENS1V_6thread17LinearCombinationIiLi4EiiLNS2F_9ScaleType4KindE0ELNS_15FloatRoundStyleE2EiEENSB_ILi0ELi8EEELi1ELi1EEENS1W_13TreeVisitor2xINS1W_15VisitorAuxStoreINS1W_22OutputTileThreadLayoutIS7_S1H_iLi4ELi1EEEiLS2J_2EN4cute5tupleIJlNS2R_1CILi1EEElEEEEEJNS2N_INS1W_14VisitorComputeINS_4plusEiiLS2J_2EvEEJNS1W_15VisitorAccFetchENS1W_14VisitorAuxLoadIS2Q_iS2V_EEEEEEEELi1ELi1EEENS4_30GemmIdentityThreadblockSwizzleILi1EEEEEEEvNT_6ParamsE,"a",@progbits
	.sectionflags	@""
	.align	4
.nv.constant0._ZN7cutlass6KernelINS_4gemm6kernel29SparseGemmWithEpilogueVisitorINS1_11threadblock19SparseMmaMultistageINS1_9GemmShapeILi128ELi128ELi128EEENS_9transform11threadblock28PredicatedTileAccessIteratorINS_11MatrixShapeILi128ELi64EEEaNS_6layout8RowMajorELi1ENS8_29PitchLinearWarpRakedThreadMapINS_16PitchLinearShapeILi64ELi128EEELi128ENSG_ILi4ELi8EEELi16EEENS_5ArrayIaLi16ELb0EEELb0ENSD_9NoPermuteEEENS9_25RegularTileAccessIteratorISC_aNSD_37RowMajorTensorOpMultiplicandCrosswiseILi8ELi64EEELi0ESJ_Li16EEELNS_4arch14CacheOperation4KindE1ENSA_INSB_ILi128ELi128EEEaNSD_11ColumnMajorELi0ENSF_INSG_ILi128ELi128EEELi128ENSG_ILi8ELi4EEELi16EEESL_Lb0ESM_EENSO_ISV_aNSD_40ColumnMajorTensorOpMultiplicandCrosswiseILi8ELi128EEELi1ESZ_Li16EEELSU_1EiSE_NSA_INSB_ILi128ELi4EEEjNSD_22ColumnMajorInterleavedILi2EEELi1ENS8_30PitchLinearStripminedThreadMapINSG_ILi256ELi2EEELi128ELi4EEENSK_IjLi4ELb1EEELb0ESM_EENSO_INSB_ILi256ELi2EEEjSW_Li0ES19_Li16EEELSU_1ENS4_15SparseMmaPolicyINS1_4warp17SparseMmaTensorOpINS6_ILi64ELi64ELi128EEEaSQ_aS12_iSE_NS1F_17MmaTensorOpPolicyINSS_9SparseMmaINS6_ILi16ELi8ELi64EEELi32EaSE_aSW_iSE_NSS_21OpMultiplyAddSaturateELNSS_12SPFormatType4KindE0EEENSB_ILi1ELi1EEEEELi1ELb0EbEENSB_ILi0ELi0EEES1S_S1S_Li1EEELi3EbEENS_8epilogue11threadblock28EpilogueWithVisitorCallbacksINS1W_8EpilogueIS7_S1R_Li1ENS1W_22PredicatedTileIteratorINS1W_26OutputTileOptimalThreadMapINS1W_15OutputTileShapeILi128ELi8ELi2ELi1ELi1EEENS21_ILi1ELi8ELi1ELi1ELi8EEELi128ELi4ELi32EEEiLb0ESM_Lb0EEENS1V_4warp24FragmentIteratorTensorOpIS1H_S1K_iNSK_IiLi4ELb1EEESE_EENS26_20TileIteratorTensorOpIS1H_S1K_iSE_EENS1W_18SharedLoadIteratorINS24_18CompactedThreadMapEiLi16EEENS1V_6thread17LinearCombinationIiLi4EiiLNS2F_9ScaleType4KindE0ELNS_15FloatRoundStyleE2EiEENSB_ILi0ELi8EEELi1ELi1EEENS1W_13TreeVisitor2xINS1W_15VisitorAuxStoreINS1W_22OutputTileThreadLayoutIS7_S1H_iLi4ELi1EEEiLS2J_2EN4cute5tupleIJlNS2R_1CILi1EEElEEEEEJNS2N_INS1W_14VisitorComputeINS_4plusEiiLS2J_2EvEEJNS1W_15VisitorAccFetchENS1W_14VisitorAuxLoadIS2Q_iS2V_EEEEEEEELi1ELi1EEENS4_30GemmIdentityThreadblockSwizzleILi1EEEEEEEvNT_6ParamsE:
	.zero		624


//--------------------- .text._ZN7cutlass6KernelINS_4gemm6kernel29SparseGemmWithEpilogueVisitorINS1_11threadblock19SparseMmaMultistageINS1_9GemmShapeILi128ELi128ELi128EEENS_9transform11threadblock28PredicatedTileAccessIteratorINS_11MatrixShapeILi128ELi64EEEaNS_6layout8RowMajorELi1ENS8_29PitchLinearWarpRakedThreadMapINS_16PitchLinearShapeILi64ELi128EEELi128ENSG_ILi4ELi8EEELi16EEENS_5ArrayIaLi16ELb0EEELb0ENSD_9NoPermuteEEENS9_25RegularTileAccessIteratorISC_aNSD_37RowMajorTensorOpMultiplicandCrosswiseILi8ELi64EEELi0ESJ_Li16EEELNS_4arch14CacheOperation4KindE1ENSA_INSB_ILi128ELi128EEEaNSD_11ColumnMajorELi0ENSF_INSG_ILi128ELi128EEELi128ENSG_ILi8ELi4EEELi16EEESL_Lb0ESM_EENSO_ISV_aNSD_40ColumnMajorTensorOpMultiplicandCrosswiseILi8ELi128EEELi1ESZ_Li16EEELSU_1EiSE_NSA_INSB_ILi128ELi4EEEjNSD_22ColumnMajorInterleavedILi2EEELi1ENS8_30PitchLinearStripminedThreadMapINSG_ILi256ELi2EEELi128ELi4EEENSK_IjLi4ELb1EEELb0ESM_EENSO_INSB_ILi256ELi2EEEjSW_Li0ES19_Li16EEELSU_1ENS4_15SparseMmaPolicyINS1_4warp17SparseMmaTensorOpINS6_ILi64ELi64ELi128EEEaSQ_aS12_iSE_NS1F_17MmaTensorOpPolicyINSS_9SparseMmaINS6_ILi16ELi8ELi64EEELi32EaSE_aSW_iSE_NSS_21OpMultiplyAddSaturateELNSS_12SPFormatType4KindE0EEENSB_ILi1ELi1EEEEELi1ELb0EbEENSB_ILi0ELi0EEES1S_S1S_Li1EEELi3EbEENS_8epilogue11threadblock28EpilogueWithVisitorCallbacksINS1W_8EpilogueIS7_S1R_Li1ENS1W_22PredicatedTileIteratorINS1W_26OutputTileOptimalThreadMapINS1W_15OutputTileShapeILi128ELi8ELi2ELi1ELi1EEENS21_ILi1ELi8ELi1ELi1ELi8EEELi128ELi4ELi32EEEiLb0ESM_Lb0EEENS1V_4warp24FragmentIteratorTensorOpIS1H_S1K_iNSK_IiLi4ELb1EEESE_EENS26_20TileIteratorTensorOpIS1H_S1K_iSE_EENS1W_18SharedLoadIteratorINS24_18CompactedThreadMapEiLi16EEENS1V_6thread17LinearCombinationIiLi4EiiLNS2F_9ScaleType4KindE0ELNS_15FloatRoundStyleE2EiEENSB_ILi0ELi8EEELi1ELi1EEENS1W_13TreeVisitor2xINS1W_15VisitorAuxStoreINS1W_22OutputTileThreadLayoutIS7_S1H_iLi4ELi1EEEiLS2J_2EN4cute5tupleIJlNS2R_1CILi1EEElEEEEEJNS2N_INS1W_14VisitorComputeINS_4plusEiiLS2J_2EvEEJNS1W_15VisitorAccFetchENS1W_14VisitorAuxLoadIS2Q_iS2V_EEEEEEEELi1ELi1EEENS4_30GemmIdentityThreadblockSwizzleILi1EEEEEEEvNT_6ParamsE --------------------------
	.section	.text._ZN7cutlass6KernelINS_4gemm6kernel29SparseGemmWithEpilogueVisitorINS1_11threadblock19SparseMmaMultistageINS1_9GemmShapeILi128ELi128ELi128EEENS_9transform11threadblock28PredicatedTileAccessIteratorINS_11MatrixShapeILi128ELi64EEEaNS_6layout8RowMajorELi1ENS8_29PitchLinearWarpRakedThreadMapINS_16PitchLinearShapeILi64ELi128EEELi128ENSG_ILi4ELi8EEELi16EEENS_5ArrayIaLi16ELb0EEELb0ENSD_9NoPermuteEEENS9_25RegularTileAccessIteratorISC_aNSD_37RowMajorTensorOpMultiplicandCrosswiseILi8ELi64EEELi0ESJ_Li16EEELNS_4arch14CacheOperation4KindE1ENSA_INSB_ILi128ELi128EEEaNSD_11ColumnMajorELi0ENSF_INSG_ILi128ELi128EEELi128ENSG_ILi8ELi4EEELi16EEESL_Lb0ESM_EENSO_ISV_aNSD_40ColumnMajorTensorOpMultiplicandCrosswiseILi8ELi128EEELi1ESZ_Li16EEELSU_1EiSE_NSA_INSB_ILi128ELi4EEEjNSD_22ColumnMajorInterleavedILi2EEELi1ENS8_30PitchLinearStripminedThreadMapINSG_ILi256ELi2EEELi128ELi4EEENSK_IjLi4ELb1EEELb0ESM_EENSO_INSB_ILi256ELi2EEEjSW_Li0ES19_Li16EEELSU_1ENS4_15SparseMmaPolicyINS1_4warp17SparseMmaTensorOpINS6_ILi64ELi64ELi128EEEaSQ_aS12_iSE_NS1F_17MmaTensorOpPolicyINSS_9SparseMmaINS6_ILi16ELi8ELi64EEELi32EaSE_aSW_iSE_NSS_21OpMultiplyAddSaturateELNSS_12SPFormatType4KindE0EEENSB_ILi1ELi1EEEEELi1ELb0EbEENSB_ILi0ELi0EEES1S_S1S_Li1EEELi3EbEENS_8epilogue11threadblock28EpilogueWithVisitorCallbacksINS1W_8EpilogueIS7_S1R_Li1ENS1W_22PredicatedTileIteratorINS1W_26OutputTileOptimalThreadMapINS1W_15OutputTileShapeILi128ELi8ELi2ELi1ELi1EEENS21_ILi1ELi8ELi1ELi1ELi8EEELi128ELi4ELi32EEEiLb0ESM_Lb0EEENS1V_4warp24FragmentIteratorTensorOpIS1H_S1K_iNSK_IiLi4ELb1EEESE_EENS26_20TileIteratorTensorOpIS1H_S1K_iSE_EENS1W_18SharedLoadIteratorINS24_18CompactedThreadMapEiLi16EEENS1V_6thread17LinearCombinationIiLi4EiiLNS2F_9ScaleType4KindE0ELNS_15FloatRoundStyleE2EiEENSB_ILi0ELi8EEELi1ELi1EEENS1W_13TreeVisitor2xINS1W_15VisitorAuxStoreINS1W_22OutputTileThreadLayoutIS7_S1H_iLi4ELi1EEEiLS2J_2EN4cute5tupleIJlNS2R_1CILi1EEElEEEEEJNS2N_INS1W_14VisitorComputeINS_4plusEiiLS2J_2EvEEJNS1W_15VisitorAccFetchENS1W_14VisitorAuxLoadIS2Q_iS2V_EEEEEEEELi1ELi1EEENS4_30GemmIdentityThreadblockSwizzleILi1EEEEEEEvNT_6ParamsE,"ax",@progbits
	.sectioninfo	@"SHI_REGISTERS=254"
	.align	128
.text._ZN7cutlass6KernelINS_4gemm6kernel29SparseGemmWithEpilogueVisitorINS1_11threadblock19SparseMmaMultistageINS1_9GemmShapeILi128ELi128ELi128EEENS_9transform11threadblock28PredicatedTileAccessIteratorINS_11MatrixShapeILi128ELi64EEEaNS_6layout8RowMajorELi1ENS8_29PitchLinearWarpRakedThreadMapINS_16PitchLinearShapeILi64ELi128EEELi128ENSG_ILi4ELi8EEELi16EEENS_5ArrayIaLi16ELb0EEELb0ENSD_9NoPermuteEEENS9_25RegularTileAccessIteratorISC_aNSD_37RowMajorTensorOpMultiplicandCrosswiseILi8ELi64EEELi0ESJ_Li16EEELNS_4arch14CacheOperation4KindE1ENSA_INSB_ILi128ELi128EEEaNSD_11ColumnMajorELi0ENSF_INSG_ILi128ELi128EEELi128ENSG_ILi8ELi4EEELi16EEESL_Lb0ESM_EENSO_ISV_aNSD_40ColumnMajorTensorOpMultiplicandCrosswiseILi8ELi128EEELi1ESZ_Li16EEELSU_1EiSE_NSA_INSB_ILi128ELi4EEEjNSD_22ColumnMajorInterleavedILi2EEELi1ENS8_30PitchLinearStripminedThreadMapINSG_ILi256ELi2EEELi128ELi4EEENSK_IjLi4ELb1EEELb0ESM_EENSO_INSB_ILi256ELi2EEEjSW_Li0ES19_Li16EEELSU_1ENS4_15SparseMmaPolicyINS1_4warp17SparseMmaTensorOpINS6_ILi64ELi64ELi128EEEaSQ_aS12_iSE_NS1F_17MmaTensorOpPolicyINSS_9SparseMmaINS6_ILi16ELi8ELi64EEELi32EaSE_aSW_iSE_NSS_21OpMultiplyAddSaturateELNSS_12SPFormatType4KindE0EEENSB_ILi1ELi1EEEEELi1ELb0EbEENSB_ILi0ELi0EEES1S_S1S_Li1EEELi3EbEENS_8epilogue11threadblock28EpilogueWithVisitorCallbacksINS1W_8EpilogueIS7_S1R_Li1ENS1W_22PredicatedTileIteratorINS1W_26OutputTileOptimalThreadMapINS1W_15OutputTileShapeILi128ELi8ELi2ELi1ELi1EEENS21_ILi1ELi8ELi1ELi1ELi8EEELi128ELi4ELi32EEEiLb0ESM_Lb0EEENS1V_4warp24FragmentIteratorTensorOpIS1H_S1K_iNSK_IiLi4ELb1EEESE_EENS26_20TileIteratorTensorOpIS1H_S1K_iSE_EENS1W_18SharedLoadIteratorINS24_18CompactedThreadMapEiLi16EEENS1V_6thread17LinearCombinationIiLi4EiiLNS2F_9ScaleType4KindE0ELNS_15FloatRoundStyleE2EiEENSB_ILi0ELi8EEELi1ELi1EEENS1W_13TreeVisitor2xINS1W_15VisitorAuxStoreINS1W_22OutputTileThreadLayoutIS7_S1H_iLi4ELi1EEEiLS2J_2EN4cute5tupleIJlNS2R_1CILi1EEElEEEEEJNS2N_INS1W_14VisitorComputeINS_4plusEiiLS2J_2EvEEJNS1W_15VisitorAccFetchENS1W_14VisitorAuxLoadIS2Q_iS2V_EEEEEEEELi1ELi1EEENS4_30GemmIdentityThreadblockSwizzleILi1EEEEEEEvNT_6ParamsE:
        .type           _ZN7cutlass6KernelINS_4gemm6kernel29SparseGemmWithEpilogueVisitorINS1_11threadblock19SparseMmaMultistageINS1_9GemmShapeILi128ELi128ELi128EEENS_9transform11threadblock28PredicatedTileAccessIteratorINS_11MatrixShapeILi128ELi64EEEaNS_6layout8RowMajorELi1ENS8_29PitchLinearWarpRakedThreadMapINS_16PitchLinearShapeILi64ELi128EEELi128ENSG_ILi4ELi8EEELi16EEENS_5ArrayIaLi16ELb0EEELb0ENSD_9NoPermuteEEENS9_25RegularTileAccessIteratorISC_aNSD_37RowMajorTensorOpMultiplicandCrosswiseILi8ELi64EEELi0ESJ_Li16EEELNS_4arch14CacheOperation4KindE1ENSA_INSB_ILi128ELi128EEEaNSD_11ColumnMajorELi0ENSF_INSG_ILi128ELi128EEELi128ENSG_ILi8ELi4EEELi16EEESL_Lb0ESM_EENSO_ISV_aNSD_40ColumnMajorTensorOpMultiplicandCrosswiseILi8ELi128EEELi1ESZ_Li16EEELSU_1EiSE_NSA_INSB_ILi128ELi4EEEjNSD_22ColumnMajorInterleavedILi2EEELi1ENS8_30PitchLinearStripminedThreadMapINSG_ILi256ELi2EEELi128ELi4EEENSK_IjLi4ELb1EEELb0ESM_EENSO_INSB_ILi256ELi2EEEjSW_Li0ES19_Li16EEELSU_1ENS4_15SparseMmaPolicyINS1_4warp17SparseMmaTensorOpINS6_ILi64ELi64ELi128EEEaSQ_aS12_iSE_NS1F_17MmaTensorOpPolicyINSS_9SparseMmaINS6_ILi16ELi8ELi64EEELi32EaSE_aSW_iSE_NSS_21OpMultiplyAddSaturateELNSS_12SPFormatType4KindE0EEENSB_ILi1ELi1EEEEELi1ELb0EbEENSB_ILi0ELi0EEES1S_S1S_Li1EEELi3EbEENS_8epilogue11threadblock28EpilogueWithVisitorCallbacksINS1W_8EpilogueIS7_S1R_Li1ENS1W_22PredicatedTileIteratorINS1W_26OutputTileOptimalThreadMapINS1W_15OutputTileShapeILi128ELi8ELi2ELi1ELi1EEENS21_ILi1ELi8ELi1ELi1ELi8EEELi128ELi4ELi32EEEiLb0ESM_Lb0EEENS1V_4warp24FragmentIteratorTensorOpIS1H_S1K_iNSK_IiLi4ELb1EEESE_EENS26_20TileIteratorTensorOpIS1H_S1K_iSE_EENS1W_18SharedLoadIteratorINS24_18CompactedThreadMapEiLi16EEENS1V_6thread17LinearCombinationIiLi4EiiLNS2F_9ScaleType4KindE0ELNS_15FloatRoundStyleE2EiEENSB_ILi0ELi8EEELi1ELi1EEENS1W_13TreeVisitor2xINS1W_15VisitorAuxStoreINS1W_22OutputTileThreadLayoutIS7_S1H_iLi4ELi1EEEiLS2J_2EN4cute5tupleIJlNS2R_1CILi1EEElEEEEEJNS2N_INS1W_14VisitorComputeINS_4plusEiiLS2J_2EvEEJNS1W_15VisitorAccFetchENS1W_14VisitorAuxLoadIS2Q_iS2V_EEEEEEEELi1ELi1EEENS4_30GemmIdentityThreadblockSwizzleILi1EEEEEEEvNT_6ParamsE,@function
        .size           _ZN7cutlass6KernelINS_4gemm6kernel29SparseGemmWithEpilogueVisitorINS1_11threadblock19SparseMmaMultistageINS1_9GemmShapeILi128ELi128ELi128EEENS_9transform11threadblock28PredicatedTileAccessIteratorINS_11MatrixShapeILi128ELi64EEEaNS_6layout8RowMajorELi1ENS8_29PitchLinearWarpRakedThreadMapINS_16PitchLinearShapeILi64ELi128EEELi128ENSG_ILi4ELi8EEELi16EEENS_5ArrayIaLi16ELb0EEELb0ENSD_9NoPermuteEEENS9_25RegularTileAccessIteratorISC_aNSD_37RowMajorTensorOpMultiplicandCrosswiseILi8ELi64EEELi0ESJ_Li16EEELNS_4arch14CacheOperation4KindE1ENSA_INSB_ILi128ELi128EEEaNSD_11ColumnMajorELi0ENSF_INSG_ILi128ELi128EEELi128ENSG_ILi8ELi4EEELi16EEESL_Lb0ESM_EENSO_ISV_aNSD_40ColumnMajorTensorOpMultiplicandCrosswiseILi8ELi128EEELi1ESZ_Li16EEELSU_1EiSE_NSA_INSB_ILi128ELi4EEEjNSD_22ColumnMajorInterleavedILi2EEELi1ENS8_30PitchLinearStripminedThreadMapINSG_ILi256ELi2EEELi128ELi4EEENSK_IjLi4ELb1EEELb0ESM_EENSO_INSB_ILi256ELi2EEEjSW_Li0ES19_Li16EEELSU_1ENS4_15SparseMmaPolicyINS1_4warp17SparseMmaTensorOpINS6_ILi64ELi64ELi128EEEaSQ_aS12_iSE_NS1F_17MmaTensorOpPolicyINSS_9SparseMmaINS6_ILi16ELi8ELi64EEELi32EaSE_aSW_iSE_NSS_21OpMultiplyAddSaturateELNSS_12SPFormatType4KindE0EEENSB_ILi1ELi1EEEEELi1ELb0EbEENSB_ILi0ELi0EEES1S_S1S_Li1EEELi3EbEENS_8epilogue11threadblock28EpilogueWithVisitorCallbacksINS1W_8EpilogueIS7_S1R_Li1ENS1W_22PredicatedTileIteratorINS1W_26OutputTileOptimalThreadMapINS1W_15OutputTileShapeILi128ELi8ELi2ELi1ELi1EEENS21_ILi1ELi8ELi1ELi1ELi8EEELi128ELi4ELi32EEEiLb0ESM_Lb0EEENS1V_4warp24FragmentIteratorTensorOpIS1H_S1K_iNSK_IiLi4ELb1EEESE_EENS26_20TileIteratorTensorOpIS1H_S1K_iSE_EENS1W_18SharedLoadIteratorINS24_18CompactedThreadMapEiLi16EEENS1V_6thread17LinearCombinationIiLi4EiiLNS2F_9ScaleType4KindE0ELNS_15FloatRoundStyleE2EiEENSB_ILi0ELi8EEELi1ELi1EEENS1W_13TreeVisitor2xINS1W_15VisitorAuxStoreINS1W_22OutputTileThreadLayoutIS7_S1H_iLi4ELi1EEEiLS2J_2EN4cute5tupleIJlNS2R_1CILi1EEElEEEEEJNS2N_INS1W_14VisitorComputeINS_4plusEiiLS2J_2EvEEJNS1W_15VisitorAccFetchENS1W_14VisitorAuxLoadIS2Q_iS2V_EEEEEEEELi1ELi1EEENS4_30GemmIdentityThreadblockSwizzleILi1EEEEEEEvNT_6ParamsE,(.L_x_3 - _ZN7cutlass6KernelINS_4gemm6kernel29SparseGemmWithEpilogueVisitorINS1_11threadblock19SparseMmaMultistageINS1_9GemmShapeILi128ELi128ELi128EEENS_9transform11threadblock28PredicatedTileAccessIteratorINS_11MatrixShapeILi128ELi64EEEaNS_6layout8RowMajorELi1ENS8_29PitchLinearWarpRakedThreadMapINS_16PitchLinearShapeILi64ELi128EEELi128ENSG_ILi4ELi8EEELi16EEENS_5ArrayIaLi16ELb0EEELb0ENSD_9NoPermuteEEENS9_25RegularTileAccessIteratorISC_aNSD_37RowMajorTensorOpMultiplicandCrosswiseILi8ELi64EEELi0ESJ_Li16EEELNS_4arch14CacheOperation4KindE1ENSA_INSB_ILi128ELi128EEEaNSD_11ColumnMajorELi0ENSF_INSG_ILi128ELi128EEELi128ENSG_ILi8ELi4EEELi16EEESL_Lb0ESM_EENSO_ISV_aNSD_40ColumnMajorTensorOpMultiplicandCrosswiseILi8ELi128EEELi1ESZ_Li16EEELSU_1EiSE_NSA_INSB_ILi128ELi4EEEjNSD_22ColumnMajorInterleavedILi2EEELi1ENS8_30PitchLinearStripminedThreadMapINSG_ILi256ELi2EEELi128ELi4EEENSK_IjLi4ELb1EEELb0ESM_EENSO_INSB_ILi256ELi2EEEjSW_Li0ES19_Li16EEELSU_1ENS4_15SparseMmaPolicyINS1_4warp17SparseMmaTensorOpINS6_ILi64ELi64ELi128EEEaSQ_aS12_iSE_NS1F_17MmaTensorOpPolicyINSS_9SparseMmaINS6_ILi16ELi8ELi64EEELi32EaSE_aSW_iSE_NSS_21OpMultiplyAddSaturateELNSS_12SPFormatType4KindE0EEENSB_ILi1ELi1EEEEELi1ELb0EbEENSB_ILi0ELi0EEES1S_S1S_Li1EEELi3EbEENS_8epilogue11threadblock28EpilogueWithVisitorCallbacksINS1W_8EpilogueIS7_S1R_Li1ENS1W_22PredicatedTileIteratorINS1W_26OutputTileOptimalThreadMapINS1W_15OutputTileShapeILi128ELi8ELi2ELi1ELi1EEENS21_ILi1ELi8ELi1ELi1ELi8EEELi128ELi4ELi32EEEiLb0ESM_Lb0EEENS1V_4warp24FragmentIteratorTensorOpIS1H_S1K_iNSK_IiLi4ELb1EEESE_EENS26_20TileIteratorTensorOpIS1H_S1K_iSE_EENS1W_18SharedLoadIteratorINS24_18CompactedThreadMapEiLi16EEENS1V_6thread17LinearCombinationIiLi4EiiLNS2F_9ScaleType4KindE0ELNS_15FloatRoundStyleE2EiEENSB_ILi0ELi8EEELi1ELi1EEENS1W_13TreeVisitor2xINS1W_15VisitorAuxStoreINS1W_22OutputTileThreadLayoutIS7_S1H_iLi4ELi1EEEiLS2J_2EN4cute5tupleIJlNS2R_1CILi1EEElEEEEEJNS2N_INS1W_14VisitorComputeINS_4plusEiiLS2J_2EvEEJNS1W_15VisitorAccFetchENS1W_14VisitorAuxLoadIS2Q_iS2V_EEEEEEEELi1ELi1EEENS4_30GemmIdentityThreadblockSwizzleILi1EEEEEEEvNT_6ParamsE)
        .other          _ZN7cutlass6KernelINS_4gemm6kernel29SparseGemmWithEpilogueVisitorINS1_11threadblock19SparseMmaMultistageINS1_9GemmShapeILi128ELi128ELi128EEENS_9transform11threadblock28PredicatedTileAccessIteratorINS_11MatrixShapeILi128ELi64EEEaNS_6layout8RowMajorELi1ENS8_29PitchLinearWarpRakedThreadMapINS_16PitchLinearShapeILi64ELi128EEELi128ENSG_ILi4ELi8EEELi16EEENS_5ArrayIaLi16ELb0EEELb0ENSD_9NoPermuteEEENS9_25RegularTileAccessIteratorISC_aNSD_37RowMajorTensorOpMultiplicandCrosswiseILi8ELi64EEELi0ESJ_Li16EEELNS_4arch14CacheOperation4KindE1ENSA_INSB_ILi128ELi128EEEaNSD_11ColumnMajorELi0ENSF_INSG_ILi128ELi128EEELi128ENSG_ILi8ELi4EEELi16EEESL_Lb0ESM_EENSO_ISV_aNSD_40ColumnMajorTensorOpMultiplicandCrosswiseILi8ELi128EEELi1ESZ_Li16EEELSU_1EiSE_NSA_INSB_ILi128ELi4EEEjNSD_22ColumnMajorInterleavedILi2EEELi1ENS8_30PitchLinearStripminedThreadMapINSG_ILi256ELi2EEELi128ELi4EEENSK_IjLi4ELb1EEELb0ESM_EENSO_INSB_ILi256ELi2EEEjSW_Li0ES19_Li16EEELSU_1ENS4_15SparseMmaPolicyINS1_4warp17SparseMmaTensorOpINS6_ILi64ELi64ELi128EEEaSQ_aS12_iSE_NS1F_17MmaTensorOpPolicyINSS_9SparseMmaINS6_ILi16ELi8ELi64EEELi32EaSE_aSW_iSE_NSS_21OpMultiplyAddSaturateELNSS_12SPFormatType4KindE0EEENSB_ILi1ELi1EEEEELi1ELb0EbEENSB_ILi0ELi0EEES1S_S1S_Li1EEELi3EbEENS_8epilogue11threadblock28EpilogueWithVisitorCallbacksINS1W_8EpilogueIS7_S1R_Li1ENS1W_22PredicatedTileIteratorINS1W_26OutputTileOptimalThreadMapINS1W_15OutputTileShapeILi128ELi8ELi2ELi1ELi1EEENS21_ILi1ELi8ELi1ELi1ELi8EEELi128ELi4ELi32EEEiLb0ESM_Lb0EEENS1V_4warp24FragmentIteratorTensorOpIS1H_S1K_iNSK_IiLi4ELb1EEESE_EENS26_20TileIteratorTensorOpIS1H_S1K_iSE_EENS1W_18SharedLoadIteratorINS24_18CompactedThreadMapEiLi16EEENS1V_6thread17LinearCombinationIiLi4EiiLNS2F_9ScaleType4KindE0ELNS_15FloatRoundStyleE2EiEENSB_ILi0ELi8EEELi1ELi1EEENS1W_13TreeVisitor2xINS1W_15VisitorAuxStoreINS1W_22OutputTileThreadLayoutIS7_S1H_iLi4ELi1EEEiLS2J_2EN4cute5tupleIJlNS2R_1CILi1EEElEEEEEJNS2N_INS1W_14VisitorComputeINS_4plusEiiLS2J_2EvEEJNS1W_15VisitorAccFetchENS1W_14VisitorAuxLoadIS2Q_iS2V_EEEEEEEELi1ELi1EEENS4_30GemmIdentityThreadblockSwizzleILi1EEEEEEEvNT_6ParamsE,@"STO_CUDA_ENTRY STV_DEFAULT"
_ZN7cutlass6KernelINS_4gemm6kernel29SparseGemmWithEpilogueVisitorINS1_11threadblock19SparseMmaMultistageINS1_9GemmShapeILi128ELi128ELi128EEENS_9transform11threadblock28PredicatedTileAccessIteratorINS_11MatrixShapeILi128ELi64EEEaNS_6layout8RowMajorELi1ENS8_29PitchLinearWarpRakedThreadMapINS_16PitchLinearShapeILi64ELi128EEELi128ENSG_ILi4ELi8EEELi16EEENS_5ArrayIaLi16ELb0EEELb0ENSD_9NoPermuteEEENS9_25RegularTileAccessIteratorISC_aNSD_37RowMajorTensorOpMultiplicandCrosswiseILi8ELi64EEELi0ESJ_Li16EEELNS_4arch14CacheOperation4KindE1ENSA_INSB_ILi128ELi128EEEaNSD_11ColumnMajorELi0ENSF_INSG_ILi128ELi128EEELi128ENSG_ILi8ELi4EEELi16EEESL_Lb0ESM_EENSO_ISV_aNSD_40ColumnMajorTensorOpMultiplicandCrosswiseILi8ELi128EEELi1ESZ_Li16EEELSU_1EiSE_NSA_INSB_ILi128ELi4EEEjNSD_22ColumnMajorInterleavedILi2EEELi1ENS8_30PitchLinearStripminedThreadMapINSG_ILi256ELi2EEELi128ELi4EEENSK_IjLi4ELb1EEELb0ESM_EENSO_INSB_ILi256ELi2EEEjSW_Li0ES19_Li16EEELSU_1ENS4_15SparseMmaPolicyINS1_4warp17SparseMmaTensorOpINS6_ILi64ELi64ELi128EEEaSQ_aS12_iSE_NS1F_17MmaTensorOpPolicyINSS_9SparseMmaINS6_ILi16ELi8ELi64EEELi32EaSE_aSW_iSE_NSS_21OpMultiplyAddSaturateELNSS_12SPFormatType4KindE0EEENSB_ILi1ELi1EEEEELi1ELb0EbEENSB_ILi0ELi0EEES1S_S1S_Li1EEELi3EbEENS_8epilogue11threadblock28EpilogueWithVisitorCallbacksINS1W_8EpilogueIS7_S1R_Li1ENS1W_22PredicatedTileIteratorINS1W_26OutputTileOptimalThreadMapINS1W_15OutputTileShapeILi128ELi8ELi2ELi1ELi1EEENS21_ILi1ELi8ELi1ELi1ELi8EEELi128ELi4ELi32EEEiLb0ESM_Lb0EEENS1V_4warp24FragmentIteratorTensorOpIS1H_S1K_iNSK_IiLi4ELb1EEESE_EENS26_20TileIteratorTensorOpIS1H_S1K_iSE_EENS1W_18SharedLoadIteratorINS24_18CompactedThreadMapEiLi16EEENS1V_6thread17LinearCombinationIiLi4EiiLNS2F_9ScaleType4KindE0ELNS_15FloatRoundStyleE2EiEENSB_ILi0ELi8EEELi1ELi1EEENS1W_13TreeVisitor2xINS1W_15VisitorAuxStoreINS1W_22OutputTileThreadLayoutIS7_S1H_iLi4ELi1EEEiLS2J_2EN4cute5tupleIJlNS2R_1CILi1EEElEEEEEJNS2N_INS1W_14VisitorComputeINS_4plusEiiLS2J_2EvEEJNS1W_15VisitorAccFetchENS1W_14VisitorAuxLoadIS2Q_iS2V_EEEEEEEELi1ELi1EEENS4_30GemmIdentityThreadblockSwizzleILi1EEEEEEEvNT_6ParamsE:
[----:B------:R-:W-:Y:S02]  /*0000*/  MOV R1, c[0x0][0x28] ;  /* 0x00000a0000017a02 */ /* 0x000fe40000000f00 */
[----:B------:R-:W1:Y:S01]  /*0010*/  S2R R2, SR_CTAID.Y ;  /* 0x0000000000027919 */ /* 0x000e620000002600 */
[----:B------:R-:W-:-:S03]  /*0020*/  IMAD.MOV.U32 R0, RZ, RZ, -0x1 ;  /* 0xffffffffff007424 */ /* 0x000fc600078e00ff */
[----:B------:R-:W2:Y:S02]  /*0030*/  S2R R144, SR_CTAID.X ;  /* 0x0000000000907919 */ /* 0x000ea40000002500 */
[----:B------:R-:W-:Y:S02]  /*0040*/  SHF.L.U32 R3, R0, c[0x0][0x178], RZ ;  /* 0x00005e0000037a19 */ /* 0x000fe400000006ff */
[----:B-1----:R-:W-:Y:S02]  /*0050*/  SHF.L.U32 R2, R2, c[0x0][0x178], RZ ;  /* 0x00005e0002027a19 */ /* 0x002fe400000006ff */
[----:B--2---:R-:W-:Y:S02]  /*0060*/  LOP3.LUT R3, R144, R3, RZ, 0x30, !PT ;  /* 0x0000000390037212 */ /* 0x004fe400078e30ff */
[----:B------:R-:W-:-:S03]  /*0070*/  SHF.R.S32.HI R144, RZ, c[0x0][0x178], R144 ;  /* 0x00005e00ff907a19 */ /* 0x000fc60000011490 */
[----:B------:R-:W-:-:S05]  /*0080*/  IMAD.IADD R136, R2, 0x1, R3 ;  /* 0x0000000102887824 */ /* 0x000fca00078e0203 */
[----:B------:R-:W-:-:S04]  /*0090*/  ISETP.GE.AND P0, PT, R136, c[0x0][0x170], PT ;  /* 0x00005c0088007a0c */ /* 0x000fc80003f06270 */
[----:B------:R-:W-:-:S13]  /*00a0*/  ISETP.GE.OR P0, PT, R144, c[0x0][0x16c], P0 ;  /* 0x00005b0090007a0c */ /* 0x000fda0000706670 */
[----:B------:R-:W-:Y:S05]  /*00b0*/  @P0 EXIT ;  /* 0x000000000000094d */ /* 0x000fea0003800000 */
[----:B------:R-:W1:Y:S01]  /*00c0*/  S2R R6, SR_CTAID.Z ;  /* 0x0000000000067919 */ /* 0x000e620000002700 */
[----:B------:R-:W-:Y:S01]  /*00d0*/  ULDC.64 UR20, c[0x0][0x118] ;  /* 0x0000460000147ab9 */ /* 0x000fe20000000a00 */
[----:B------:R-:W-:Y:S01]  /*00e0*/  CS2R R106, SRZ ;  /* 0x00000000006a7805 */ /* 0x000fe2000001ff00 */
[----:B------:R-:W-:Y:S01]  /*00f0*/  CS2R R104, SRZ ;  /* 0x0000000000687805 */ /* 0x000fe2000001ff00 */
[----:B------:R-:W2:Y:S01]  /*0100*/  S2R R0, SR_TID.X ;  /* 0x0000000000007919 */ /* 0x000ea20000002100 */
[----:B------:R-:W-:Y:S01]  /*0110*/  CS2R R102, SRZ ;  /* 0x0000000000667805 */ /* 0x000fe2000001ff00 */
        /* <DEDUP_REMOVED lines=18> */
[----:B-1----:R-:W-:Y:S01]  /*0240*/  IMAD R6, R6, c[0x0][0x214], RZ ;  /* 0x0000850006067a24 */ /* 0x002fe200078e02ff */
[----:B------:R-:W-:Y:S01]  /*0250*/  CS2R R48, SRZ ;  /* 0x0000000000307805 */ /* 0x000fe2000001ff00 */
[----:B------:R-:W-:Y:S01]  /*0260*/  CS2R R30, SRZ ;  /* 0x00000000001e7805 */ /* 0x000fe2000001ff00 */
[----:B------:R-:W-:Y:S01]  /*0270*/  CS2R R28, SRZ ;  /* 0x00000000001c7805 */ /* 0x000fe2000001ff00 */
[----:B--2---:R-:W-:Y:S01]  /*0280*/  SHF.R.S32.HI R155, RZ, 0x1f, R0 ;  /* 0x0000001fff9b7819 */ /* 0x004fe20000011400 */
[----:B------:R-:W-:Y:S01]  /*0290*/  IMAD.SHL.U32 R205, R0, 0x4, RZ ;  /* 0x0000000400cd7824 */ /* 0x000fe200078e00ff */
[C---:B------:R-:W-:Y:S01]  /*02a0*/  IADD3 R5, R6.reuse, c[0x0][0x214], RZ ;  /* 0x0000850006057a10 */ /* 0x040fe20007ffe0ff */
[----:B------:R-:W-:Y:S01]  /*02b0*/  CS2R R118, SRZ ;  /* 0x0000000000767805 */ /* 0x000fe2000001ff00 */
[----:B------:R-:W-:Y:S01]  /*02c0*/  LEA.HI R161, R6, R6, RZ, 0x1 ;  /* 0x0000000606a17211 */ /* 0x000fe200078f08ff */
[----:B------:R-:W-:Y:S01]  /*02d0*/  CS2R R116, SRZ ;  /* 0x0000000000747805 */ /* 0x000fe2000001ff00 */
[----:B------:R-:W-:Y:S01]  /*02e0*/  IMNMX R5, R5, c[0x0][0x168], PT ;  /* 0x00005a0005057a17 */ /* 0x000fe20003800200 */
[----:B------:R-:W-:Y:S01]  /*02f0*/  CS2R R90, SRZ ;  /* 0x00000000005a7805 */ /* 0x000fe2000001ff00 */
[----:B------:R-:W-:Y:S01]  /*0300*/  SHF.R.S32.HI R161, RZ, 0x1, R161 ;  /* 0x00000001ffa17819 */ /* 0x000fe200000114a1 */
[----:B------:R-:W-:Y:S01]  /*0310*/  CS2R R88, SRZ ;  /* 0x0000000000587805 */ /* 0x000fe2000001ff00 */
[C---:B------:R-:W-:Y:S01]  /*0320*/  LEA.HI R2, R5.reuse, R5, RZ, 0x1 ;  /* 0x0000000505027211 */ /* 0x040fe200078f08ff */
[----:B------:R-:W-:Y:S01]  /*0330*/  IMAD.IADD R142, R5, 0x1, -R6 ;  /* 0x00000001058e7824 */ /* 0x000fe200078e0a06 */
[-C--:B------:R-:W-:Y:S01]  /*0340*/  LEA.HI R137, R155, R0.reuse, RZ, 0x5 ;  /* 0x000000009b897211 */ /* 0x080fe200078f28ff */
[----:B------:R-:W-:Y:S01]  /*0350*/  CS2R R54, SRZ ;  /* 0x0000000000367805 */ /* 0x000fe2000001ff00 */
[----:B------:R-:W-:Y:S01]  /*0360*/  SHF.R.S32.HI R2, RZ, 0x1, R2 ;  /* 0x00000001ff027819 */ /* 0x000fe20000011402 */
[----:B------:R-:W-:Y:S01]  /*0370*/  CS2R R52, SRZ ;  /* 0x0000000000347805 */ /* 0x000fe2000001ff00 */
[----:B------:R-:W-:Y:S01]  /*0380*/  LOP3.LUT R137, R137, 0xffffffe0, RZ, 0xc0, !PT ;  /* 0xffffffe089897812 */ /* 0x000fe200078ec0ff */
[----:B------:R-:W-:Y:S01]  /*0390*/  CS2R R26, SRZ ;  /* 0x00000000001a7805 */ /* 0x000fe2000001ff00 */
[----:B------:R-:W-:Y:S01]  /*03a0*/  SHF.R.U32.HI R16, RZ, 0x5, R0 ;  /* 0x00000005ff107819 */ /* 0x000fe20000011600 */
[----:B------:R-:W-:Y:S01]  /*03b0*/  IMAD.IADD R4, R2, 0x1, -R161 ;  /* 0x0000000102047824 */ /* 0x000fe200078e0aa1 */
[C---:B------:R-:W-:Y:S01]  /*03c0*/  LOP3.LUT R14, R0.reuse, 0x6, RZ, 0xc0, !PT ;  /* 0x00000006000e7812 */ /* 0x040fe200078ec0ff */
[C---:B------:R-:W-:Y:S01]  /*03d0*/  IMAD.IADD R3, R0.reuse, 0x1, -R137 ;  /* 0x0000000100037824 */ /* 0x040fe200078e0a89 */
[----:B------:R-:W-:Y:S01]  /*03e0*/  LEA.HI R155, R155, R0, RZ, 0x6 ;  /* 0x000000009b9b7211 */ /* 0x000fe200078f30ff */
[----:B------:R-:W-:Y:S01]  /*03f0*/  CS2R R24, SRZ ;  /* 0x0000000000187805 */ /* 0x000fe2000001ff00 */
[----:B------:R-:W-:Y:S01]  /*0400*/  SHF.R.S32.HI R157, RZ, 0x1f, R4 ;  /* 0x0000001fff9d7819 */ /* 0x000fe20000011404 */
[----:B------:R-:W1:Y:S01]  /*0410*/  SHFL.IDX PT, R16, R16, RZ, 0x1f ;  /* 0x00001fff10107589 */ /* 0x000e6200000e0000 */
[----:B------:R-:W-:Y:S01]  /*0420*/  SHF.R.S32.HI R146, RZ, 0x1f, R3 ;  /* 0x0000001fff927819 */ /* 0x000fe20000011403 */
[----:B------:R-:W-:Y:S01]  /*0430*/  CS2R R122, SRZ ;  /* 0x00000000007a7805 */ /* 0x000fe2000001ff00 */
[----:B------:R-:W-:Y:S01]  /*0440*/  LEA.HI R157, R157, R4, RZ, 0x6 ;  /* 0x000000049d9d7211 */ /* 0x000fe200078f30ff */
[----:B------:R-:W-:Y:S01]  /*0450*/  CS2R R120, SRZ ;  /* 0x0000000000787805 */ /* 0x000fe2000001ff00 */
[----:B------:R-:W-:Y:S01]  /*0460*/  SHF.R.U32.HI R14, RZ, 0x1, R14 ;  /* 0x00000001ff0e7819 */ /* 0x000fe2000001160e */
[----:B------:R-:W-:Y:S01]  /*0470*/  CS2R R86, SRZ ;  /* 0x0000000000567805 */ /* 0x000fe2000001ff00 */
[----:B------:R-:W-:Y:S01]  /*0480*/  LOP3.LUT R157, R157, 0xffffffc0, RZ, 0xc0, !PT ;  /* 0xffffffc09d9d7812 */ /* 0x000fe200078ec0ff */
[----:B------:R-:W-:Y:S01]  /*0490*/  CS2R R84, SRZ ;  /* 0x0000000000547805 */ /* 0x000fe2000001ff00 */
[----:B------:R-:W-:Y:S01]  /*04a0*/  LOP3.LUT R12, R0, 0xe, RZ, 0xc0, !PT ;  /* 0x0000000e000c7812 */ /* 0x000fe200078ec0ff */
[----:B------:R-:W-:Y:S01]  /*04b0*/  CS2R R58, SRZ ;  /* 0x00000000003a7805 */ /* 0x000fe2000001ff00 */
[----:B------:R-:W-:Y:S01]  /*04c0*/  CS2R R56, SRZ ;  /* 0x0000000000387805 */ /* 0x000fe2000001ff00 */
[----:B------:R-:W-:Y:S01]  /*04d0*/  IMAD.IADD R157, R4, 0x1, -R157 ;  /* 0x00000001049d7824 */ /* 0x000fe200078e0a9d */
[CC--:B------:R-:W-:Y:S01]  /*04e0*/  LEA.HI R4, R146.reuse, R3.reuse, RZ, 0x2 ;  /* 0x0000000392047211 */ /* 0x0c0fe200078f10ff */
[----:B------:R-:W-:Y:S01]  /*04f0*/  CS2R R22, SRZ ;  /* 0x0000000000167805 */ /* 0x000fe2000001ff00 */
[----:B------:R-:W-:Y:S01]  /*0500*/  LEA.HI R146, R146, R3, RZ, 0x3 ;  /* 0x0000000392927211 */ /* 0x000fe200078f18ff */
[----:B------:R-:W-:Y:S01]  /*0510*/  CS2R R20, SRZ ;  /* 0x0000000000147805 */ /* 0x000fe2000001ff00 */
[C---:B------:R-:W-:Y:S01]  /*0520*/  ISETP.NE.AND P0, PT, R157.reuse, RZ, PT ;  /* 0x000000ff9d00720c */ /* 0x040fe20003f05270 */
[----:B------:R-:W-:Y:S01]  /*0530*/  CS2R R126, SRZ ;  /* 0x00000000007e7805 */ /* 0x000fe2000001ff00 */
[CC--:B------:R-:W-:Y:S01]  /*0540*/  LEA.HI.SX32 R147, R4.reuse, R137.reuse, 0x1e ;  /* 0x0000008904937211 */ /* 0x0c0fe200078ff2ff */
[----:B------:R-:W-:Y:S01]  /*0550*/  CS2R R124, SRZ ;  /* 0x00000000007c7805 */ /* 0x000fe2000001ff00 */
[----:B------:R-:W-:Y:S01]  /*0560*/  LOP3.LUT R148, R4, 0xfffffffc, RZ, 0xc0, !PT ;  /* 0xfffffffc04947812 */ /* 0x000fe200078ec0ff */
[----:B------:R-:W-:Y:S01]  /*0570*/  CS2R R82, SRZ ;  /* 0x0000000000527805 */ /* 0x000fe2000001ff00 */
[----:B------:R-:W-:Y:S01]  /*0580*/  SEL R157, R157, 0x40, P0 ;  /* 0x000000409d9d7807 */ /* 0x000fe20000000000 */
[----:B------:R-:W-:Y:S01]  /*0590*/  IMAD R141, R144, 0x80, R147 ;  /* 0x00000080908d7824 */ /* 0x000fe200078e0293 */
[C---:B------:R-:W-:Y:S01]  /*05a0*/  LEA.HI.SX32 R137, R146.reuse, R137, 0x1d ;  /* 0x0000008992897211 */ /* 0x040fe200078feaff */
[----:B------:R-:W-:Y:S01]  /*05b0*/  IMAD.IADD R148, R3, 0x1, -R148 ;  /* 0x0000000103947824 */ /* 0x000fe200078e0a94 */
[----:B------:R-:W-:Y:S01]  /*05c0*/  LOP3.LUT R146, R146, 0xfffffff8, RZ, 0xc0, !PT ;  /* 0xfffffff892927812 */ /* 0x000fe200078ec0ff */
[----:B------:R-:W-:Y:S01]  /*05d0*/  IMAD.IADD R7, R161, 0x1, R157 ;  /* 0x00000001a1077824 */ /* 0x000fe200078e029d */
[C---:B------:R-:W-:Y:S01]  /*05e0*/  IADD3 R140, R141.reuse, 0x8, RZ ;  /* 0x000000088d8c7810 */ /* 0x040fe20007ffe0ff */
[----:B------:R-:W-:Y:S01]  /*05f0*/  IMAD R160, R148, 0x10, R161 ;  /* 0x0000001094a07824 */ /* 0x000fe200078e02a1 */
[----:B------:R-:W-:Y:S01]  /*0600*/  IADD3 R139, R141, 0x10, RZ ;  /* 0x000000108d8b7810 */ /* 0x000fe20007ffe0ff */
[----:B------:R-:W-:Y:S01]  /*0610*/  IMAD R136, R136, 0x80, R137 ;  /* 0x0000008088887824 */ /* 0x000fe200078e0289 */
[----:B------:R-:W-:Y:S01]  /*0620*/  IMNMX R7, R2, R7, PT ;  /* 0x0000000702077217 */ /* 0x000fe20003800200 */
[----:B------:R-:W-:Y:S01]  /*0630*/  IMAD.IADD R146, R3, 0x1, -R146 ;  /* 0x0000000103927824 */ /* 0x000fe200078e0a92 */
[C---:B------:R-:W-:Y:S01]  /*0640*/  ISETP.GE.AND P3, PT, R141.reuse, c[0x0][0x160], PT ;  /* 0x000058008d007a0c */ /* 0x040fe20003f66270 */
[----:B-1----:R-:W1:Y:S01]  /*0650*/  R2UR UR19, R16 ;  /* 0x00000000101373c2 */ /* 0x002e6200000e0000 */
[----:B------:R-:W-:Y:S01]  /*0660*/  IADD3 R138, R141, 0x18, RZ ;  /* 0x000000188d8a7810 */ /* 0x000fe20007ffe0ff */
[----:B------:R-:W-:Y:S01]  /*0670*/  IMAD R152, R146, 0x10, R6 ;  /* 0x0000001092987824 */ /* 0x000fe200078e0206 */
[----:B------:R-:W-:Y:S01]  /*0680*/  ISETP.GE.AND P1, PT, R140, c[0x0][0x160], PT ;  /* 0x000058008c007a0c */ /* 0x000fe20003f26270 */
[----:B------:R-:W-:Y:S01]  /*0690*/  CS2R R80, SRZ ;  /* 0x0000000000507805 */ /* 0x000fe2000001ff00 */
[----:B------:R-:W-:Y:S01]  /*06a0*/  ISETP.GE.AND P2, PT, R139, c[0x0][0x160], PT ;  /* 0x000058008b007a0c */ /* 0x000fe20003f46270 */
[----:B------:R-:W-:Y:S01]  /*06b0*/  CS2R R62, SRZ ;  /* 0x00000000003e7805 */ /* 0x000fe2000001ff00 */
[----:B------:R-:W-:Y:S01]  /*06c0*/  P2R R2, PR, RZ, 0x8 ;  /* 0x00000008ff027803 */ /* 0x000fe20000000000 */
[----:B------:R-:W-:Y:S01]  /*06d0*/  CS2R R60, SRZ ;  /* 0x00000000003c7805 */ /* 0x000fe2000001ff00 */
[-C--:B------:R-:W-:Y:S01]  /*06e0*/  ISETP.LT.AND P0, PT, R160, R7.reuse, !P3 ;  /* 0x00000007a000720c */ /* 0x080fe20005f01270 */
[----:B------:R-:W-:Y:S01]  /*06f0*/  CS2R R18, SRZ ;  /* 0x0000000000127805 */ /* 0x000fe2000001ff00 */
[----:B------:R-:W-:Y:S01]  /*0700*/  ISETP.GE.AND P3, PT, R138, c[0x0][0x160], PT ;  /* 0x000058008a007a0c */ /* 0x000fe20003f66270 */
[----:B------:R-:W-:Y:S01]  /*0710*/  CS2R R130, SRZ ;  /* 0x0000000000827805 */ /* 0x000fe2000001ff00 */
[----:B------:R-:W-:Y:S01]  /*0720*/  P2R R2, PR, RZ, 0x2 ;  /* 0x00000002ff027803 */ /* 0x000fe20000000000 */
[----:B------:R-:W-:Y:S01]  /*0730*/  CS2R R128, SRZ ;  /* 0x0000000000807805 */ /* 0x000fe2000001ff00 */
[----:B------:R-:W-:Y:S01]  /*0740*/  P2R R2, PR, RZ, 0x4 ;  /* 0x00000004ff027803 */ /* 0x000fe20000000000 */
[----:B------:R-:W-:Y:S01]  /*0750*/  CS2R R78, SRZ ;  /* 0x00000000004e7805 */ /* 0x000fe2000001ff00 */
[----:B------:R-:W-:Y:S01]  /*0760*/  P2R R2, PR, RZ, 0x8 ;  /* 0x00000008ff027803 */ /* 0x000fe20000000000 */
[----:B------:R-:W-:Y:S01]  /*0770*/  CS2R R76, SRZ ;  /* 0x00000000004c7805 */ /* 0x000fe2000001ff00 */
[CC--:B------:R-:W-:Y:S01]  /*0780*/  ISETP.LT.AND P1, PT, R160.reuse, R7.reuse, !P1 ;  /* 0x00000007a000720c */ /* 0x0c0fe20004f21270 */
[----:B------:R-:W-:Y:S01]  /*0790*/  CS2R R66, SRZ ;  /* 0x0000000000427805 */ /* 0x000fe2000001ff00 */
[CC--:B------:R-:W-:Y:S01]  /*07a0*/  ISETP.LT.AND P2, PT, R160.reuse, R7.reuse, !P2 ;  /* 0x00000007a000720c */ /* 0x0c0fe20005741270 */
[----:B------:R-:W-:Y:S01]  /*07b0*/  CS2R R64, SRZ ;  /* 0x0000000000407805 */ /* 0x000fe2000001ff00 */
[----:B------:R-:W-:Y:S01]  /*07c0*/  ISETP.LT.AND P3, PT, R160, R7, !P3 ;  /* 0x00000007a000720c */ /* 0x000fe20005f61270 */
[----:B-1----:R-:W-:Y:S01]  /*07d0*/  USHF.R.S32.HI UR18, URZ, 0x1f, UR19 ;  /* 0x0000001f3f127899 */ /* 0x002fe20008011413 */
[----:B------:R-:W-:Y:S01]  /*07e0*/  SHF.R.S32.HI R7, RZ, 0x1f, R142 ;  /* 0x0000001fff077819 */ /* 0x000fe2000001148e */
[----:B------:R-:W-:Y:S01]  /*07f0*/  CS2R R16, SRZ ;  /* 0x0000000000107805 */ /* 0x000fe2000001ff00 */
[----:B------:R-:W-:Y:S01]  /*0800*/  SEL R156, RZ, 0x1, !P0 ;  /* 0x00000001ff9c7807 */ /* 0x000fe20004000000 */
[----:B------:R-:W-:Y:S01]  /*0810*/  ULEA.HI UR18, UR18, UR19, URZ, 0x2 ;  /* 0x0000001312127291 */ /* 0x000fe2000f8f103f */
[----:B------:R-:W-:Y:S01]  /*0820*/  LEA.HI R7, R7, R142, RZ, 0x7 ;  /* 0x0000008e07077211 */ /* 0x000fe200078f38ff */
[----:B------:R-:W-:Y:S01]  /*0830*/  CS2R R134, SRZ ;  /* 0x0000000000867805 */ /* 0x000fe2000001ff00 */
[----:B------:R-:W-:Y:S01]  /*0840*/  P2R R156, PR, R156, 0xf ;  /* 0x0000000f9c9c7803 */ /* 0x000fe20000000000 */
[----:B------:R-:W-:Y:S01]  /*0850*/  ULOP3.LUT UR4, UR18, 0xfffffffc, URZ, 0xc0, !UPT ;  /* 0xfffffffc12047892 */ /* 0x000fe2000f8ec03f */
[----:B------:R-:W-:Y:S01]  /*0860*/  LOP3.LUT R7, R7, 0xffffff80, RZ, 0xc0, !PT ;  /* 0xffffff8007077812 */ /* 0x000fe200078ec0ff */
[----:B------:R-:W-:Y:S01]  /*0870*/  USHF.R.S32.HI UR18, URZ, 0x2, UR18 ;  /* 0x000000023f127899 */ /* 0x000fe20008011412 */
[C---:B------:R-:W-:Y:S01]  /*0880*/  ISETP.GE.AND P4, PT, R136.reuse, c[0x0][0x164], PT ;  /* 0x0000590088007a0c */ /* 0x040fe20003f86270 */
[----:B------:R-:W-:Y:S01]  /*0890*/  UIADD3 UR4, UR19, -UR4, URZ ;  /* 0x8000000413047290 */ /* 0x000fe2000fffe03f */
[----:B------:R-:W-:Y:S01]  /*08a0*/  IADD3 R11, R136, 0x10, RZ ;  /* 0x00000010880b7810 */ /* 0x000fe20007ffe0ff */
[----:B------:R-:W-:Y:S01]  /*08b0*/  IMAD.IADD R2, R142, 0x1, -R7 ;  /* 0x000000018e027824 */ /* 0x000fe200078e0a07 */
[----:B------:R-:W-:Y:S01]  /*08c0*/  P2R R3, PR, RZ, 0x10 ;  /* 0x00000010ff037803 */ /* 0x000fe20000000000 */
[----:B------:R-:W-:Y:S01]  /*08d0*/  ULEA.HI UR17, UR4, UR4, URZ, 0x1 ;  /* 0x0000000404117291 */ /* 0x000fe2000f8f083f */
[----:B------:R-:W-:Y:S01]  /*08e0*/  IADD3 R3, R136, 0xc, RZ ;  /* 0x0000000c88037810 */ /* 0x000fe20007ffe0ff */
[----:B------:R-:W-:Y:S01]  /*08f0*/  CS2R R132, SRZ ;  /* 0x0000000000847805 */ /* 0x000fe2000001ff00 */
[----:B------:R-:W-:Y:S01]  /*0900*/  ISETP.NE.AND P0, PT, R2, RZ, PT ;  /* 0x000000ff0200720c */ /* 0x000fe20003f05270 */
[----:B------:R-:W-:Y:S01]  /*0910*/  ULOP3.LUT UR16, UR17, 0xfffffffe, URZ, 0xc0, !UPT ;  /* 0xfffffffe11107892 */ /* 0x000fe2000f8ec03f */
[----:B------:R-:W-:Y:S01]  /*0920*/  IADD3 R7, R136, 0x4, RZ ;  /* 0x0000000488077810 */ /* 0x000fe20007ffe0ff */
[----:B------:R-:W-:Y:S01]  /*0930*/  USHF.R.S32.HI UR17, URZ, 0x1, UR17 ;  /* 0x000000013f117899 */ /* 0x000fe20008011411 */
[----:B------:R-:W-:Y:S01]  /*0940*/  SEL R2, R2, 0x80, P0 ;  /* 0x0000008002027807 */ /* 0x000fe20000000000 */
[----:B------:R-:W-:Y:S01]  /*0950*/  UIADD3 UR16, UR4, -UR16, URZ ;  /* 0x8000001004107290 */ /* 0x000fe2000fffe03f */
[----:B------:R-:W-:Y:S01]  /*0960*/  ISETP.GE.AND P6, PT, R7, c[0x0][0x164], PT ;  /* 0x0000590007007a0c */ /* 0x000fe20003fc6270 */
[----:B------:R-:W-:Y:S01]  /*0970*/  CS2R R74, SRZ ;  /* 0x00000000004a7805 */ /* 0x000fe2000001ff00 */
[----:B------:R-:W-:Y:S01]  /*0980*/  IADD3 R10, R136, 0x14, RZ ;  /* 0x00000014880a7810 */ /* 0x000fe20007ffe0ff */
[----:B------:R-:W-:Y:S01]  /*0990*/  IMAD.IADD R4, R6, 0x1, R2 ;  /* 0x0000000106047824 */ /* 0x000fe200078e0202 */
[C---:B------:R-:W-:Y:S01]  /*09a0*/  IADD3 R9, R136.reuse, 0x18, RZ ;  /* 0x0000001888097810 */ /* 0x040fe20007ffe0ff */
[----:B------:R-:W-:Y:S01]  /*09b0*/  ULEA UR4, UR18, UR16, 0x2 ;  /* 0x0000001012047291 */ /* 0x000fe2000f8e103f */
[C---:B------:R-:W-:Y:S01]  /*09c0*/  IADD3 R7, R136.reuse, 0x1c, RZ ;  /* 0x0000001c88077810 */ /* 0x040fe20007ffe0ff */
[----:B------:R-:W-:Y:S01]  /*09d0*/  CS2R R72, SRZ ;  /* 0x0000000000487805 */ /* 0x000fe2000001ff00 */
[----:B------:R-:W-:Y:S01]  /*09e0*/  IMNMX R15, R5, R4, PT ;  /* 0x00000004050f7217 */ /* 0x000fe20003800200 */
[----:B------:R-:W-:Y:S01]  /*09f0*/  USHF.L.U32 UR4, UR4, 0x7, URZ ;  /* 0x0000000704047899 */ /* 0x000fe2000800063f */
[----:B------:R-:W-:Y:S01]  /*0a00*/  IADD3 R4, R136, 0x8, RZ ;  /* 0x0000000888047810 */ /* 0x000fe20007ffe0ff */
[----:B------:R-:W-:Y:S01]  /*0a10*/  CS2R R70, SRZ ;  /* 0x0000000000467805 */ /* 0x000fe2000001ff00 */
[----:B------:R-:W-:Y:S01]  /*0a20*/  ISETP.LT.AND P0, PT, R152, R15, !P4 ;  /* 0x0000000f9800720c */ /* 0x000fe20006701270 */
[----:B------:R-:W-:Y:S01]  /*0a30*/  CS2R R68, SRZ ;  /* 0x0000000000447805 */ /* 0x000fe2000001ff00 */
[----:B------:R-:W-:-:S02]  /*0a40*/  ISETP.GE.AND P5, PT, R4, c[0x0][0x164], PT ;  /* 0x0000590004007a0c */ /* 0x000fc40003fa6270 */
[----:B------:R-:W-:Y:S02]  /*0a50*/  ISETP.GE.AND P4, PT, R3, c[0x0][0x164], PT ;  /* 0x0000590003007a0c */ /* 0x000fe40003f86270 */
[----:B------:R-:W-:Y:S02]  /*0a60*/  SHF.R.S32.HI R3, RZ, 0x1f, R6 ;  /* 0x0000001fff037819 */ /* 0x000fe40000011406 */
[----:B------:R-:W-:Y:S02]  /*0a70*/  SHF.R.S32.HI R4, RZ, 0x1f, R5 ;  /* 0x0000001fff047819 */ /* 0x000fe40000011405 */
[----:B------:R-:W-:Y:S02]  /*0a80*/  LEA.HI R3, R3, R6, RZ, 0x2 ;  /* 0x0000000603037211 */ /* 0x000fe400078f10ff */
[----:B------:R-:W-:Y:S02]  /*0a90*/  LEA.HI R4, R4, R5, RZ, 0x6 ;  /* 0x0000000504047211 */ /* 0x000fe400078f30ff */
[----:B------:R-:W-:-:S02]  /*0aa0*/  SHF.R.S32.HI R154, RZ, 0x2, R3 ;  /* 0x00000002ff9a7819 */ /* 0x000fc40000011403 */
[----:B------:R-:W-:Y:S02]  /*0ab0*/  SHF.R.S32.HI R13, RZ, 0x6, R4 ;  /* 0x00000006ff0d7819 */ /* 0x000fe40000011404 */
[----:B------:R-:W-:Y:S02]  /*0ac0*/  SEL R8, RZ, 0x1, !P0 ;  /* 0x00000001ff087807 */ /* 0x000fe40004000000 */
[CC--:B------:R-:W-:Y:S01]  /*0ad0*/  ISETP.LT.AND P1, PT, R152.reuse, R15.reuse, !P6 ;  /* 0x0000000f9800720c */ /* 0x0c0fe20007721270 */
[----:B------:R-:W-:Y:S01]  /*0ae0*/  IMAD.IADD R4, R13, 0x1, -R154 ;  /* 0x000000010d047824 */ /* 0x000fe200078e0a9a */
[CC--:B------:R-:W-:Y:S02]  /*0af0*/  ISETP.LT.AND P2, PT, R152.reuse, R15.reuse, !P5 ;  /* 0x0000000f9800720c */ /* 0x0c0fe40006f41270 */
[----:B------:R-:W-:Y:S02]  /*0b00*/  ISETP.LT.AND P3, PT, R152, R15, !P4 ;  /* 0x0000000f9800720c */ /* 0x000fe40006761270 */
[----:B------:R-:W-:-:S02]  /*0b10*/  LEA.HI R3, R4, R4, RZ, 0x1 ;  /* 0x0000000404037211 */ /* 0x000fc400078f08ff */
[----:B------:R-:W-:Y:S02]  /*0b20*/  P2R R8, PR, R8, 0xf ;  /* 0x0000000f08087803 */ /* 0x000fe40000000000 */
[----:B------:R-:W-:Y:S02]  /*0b30*/  LOP3.LUT R3, R3, 0xfffffffe, RZ, 0xc0, !PT ;  /* 0xfffffffe03037812 */ /* 0x000fe400078ec0ff */
[----:B------:R-:W-:Y:S02]  /*0b40*/  ISETP.GE.AND P3, PT, R11, c[0x0][0x164], PT ;  /* 0x000059000b007a0c */ /* 0x000fe40003f66270 */
[----:B------:R-:W-:Y:S01]  /*0b50*/  ISETP.GE.AND P1, PT, R10, c[0x0][0x164], PT ;  /* 0x000059000a007a0c */ /* 0x000fe20003f26270 */
[----:B------:R-:W-:Y:S01]  /*0b60*/  IMAD.IADD R3, R4, 0x1, -R3 ;  /* 0x0000000104037824 */ /* 0x000fe200078e0a03 */
[----:B------:R-:W-:Y:S02]  /*0b70*/  P2R R4, PR, RZ, 0x8 ;  /* 0x00000008ff047803 */ /* 0x000fe40000000000 */
[----:B------:R-:W-:-:S02]  /*0b80*/  P2R R4, PR, RZ, 0x2 ;  /* 0x00000002ff047803 */ /* 0x000fc40000000000 */
[C---:B------:R-:W-:Y:S02]  /*0b90*/  ISETP.NE.AND P0, PT, R3.reuse, RZ, PT ;  /* 0x000000ff0300720c */ /* 0x040fe40003f05270 */
[----:B------:R-:W-:Y:S02]  /*0ba0*/  SHF.R.U32.HI R12, RZ, 0x1, R12 ;  /* 0x00000001ff0c7819 */ /* 0x000fe4000001160c */
[----:B------:R-:W-:Y:S02]  /*0bb0*/  SEL R3, R3, 0x2, P0 ;  /* 0x0000000203037807 */ /* 0x000fe40000000000 */
[----:B------:R-:W-:Y:S02]  /*0bc0*/  ISETP.LT.AND P0, PT, R152, R15, !P3 ;  /* 0x0000000f9800720c */ /* 0x000fe40005f01270 */
[----:B------:R-:W-:Y:S02]  /*0bd0*/  ISETP.GE.AND P3, PT, R7, c[0x0][0x164], PT ;  /* 0x0000590007007a0c */ /* 0x000fe40003f66270 */
[----:B------:R-:W-:-:S02]  /*0be0*/  SEL R6, RZ, 0x100, !P0 ;  /* 0x00000100ff067807 */ /* 0x000fc40004000000 */
[CC--:B------:R-:W-:Y:S02]  /*0bf0*/  ISETP.LT.AND P0, PT, R152.reuse, R15.reuse, !P1 ;  /* 0x0000000f9800720c */ /* 0x0c0fe40004f01270 */
[----:B------:R-:W-:Y:S02]  /*0c00*/  ISETP.GE.AND P1, PT, R9, c[0x0][0x164], PT ;  /* 0x0000590009007a0c */ /* 0x000fe40003f26270 */
[----:B------:R-:W-:Y:S02]  /*0c10*/  SEL R5, RZ, 0x200, !P0 ;  /* 0x00000200ff057807 */ /* 0x000fe40004000000 */
[----:B------:R-:W-:Y:S02]  /*0c20*/  ISETP.LT.AND P0, PT, R152, R15, !P1 ;  /* 0x0000000f9800720c */ /* 0x000fe40004f01270 */
[----:B------:R-:W-:Y:S02]  /*0c30*/  LOP3.LUT R7, R0, 0x1f, RZ, 0xc0, !PT ;  /* 0x0000001f00077812 */ /* 0x000fe400078ec0ff */
[----:B------:R-:W-:-:S02]  /*0c40*/  P2R R4, PR, RZ, 0x2 ;  /* 0x00000002ff047803 */ /* 0x000fc40000000000 */
[----:B------:R-:W-:Y:S02]  /*0c50*/  SEL R4, RZ, 0x400, !P0 ;  /* 0x00000400ff047807 */ /* 0x000fe40004000000 */
[----:B------:R-:W-:Y:S02]  /*0c60*/  ISETP.LT.AND P0, PT, R152, R15, !P3 ;  /* 0x0000000f9800720c */ /* 0x000fe40005f01270 */
[--C-:B------:R-:W-:Y:S02]  /*0c70*/  SHF.R.U32.HI R15, RZ, 0x4, R7.reuse ;  /* 0x00000004ff0f7819 */ /* 0x100fe40000011607 */
[----:B------:R-:W-:Y:S02]  /*0c80*/  LOP3.LUT R5, R5, R6, R8, 0xfe, !PT ;  /* 0x0000000605057212 */ /* 0x000fe400078efe08 */
[----:B------:R-:W-:Y:S02]  /*0c90*/  LOP3.LUT R14, R15, R14, RZ, 0x3c, !PT ;  /* 0x0000000e0f0e7212 */ /* 0x000fe400078e3cff */
[----:B------:R-:W-:-:S02]  /*0ca0*/  SHF.R.U32.HI R15, RZ, 0x3, R7 ;  /* 0x00000003ff0f7819 */ /* 0x000fc40000011607 */
[----:B------:R-:W-:Y:S02]  /*0cb0*/  LOP3.LUT R7, R0, 0x7, RZ, 0xc0, !PT ;  /* 0x0000000700077812 */ /* 0x000fe400078ec0ff */
[--C-:B------:R-:W-:Y:S02]  /*0cc0*/  LOP3.LUT R15, R15, 0x3, R0.reuse, 0x78, !PT ;  /* 0x000000030f0f7812 */ /* 0x100fe400078e7800 */
[----:B------:R-:W-:Y:S02]  /*0cd0*/  SEL R143, RZ, 0x800, !P0 ;  /* 0x00000800ff8f7807 */ /* 0x000fe40004000000 */
[----:B------:R-:W-:Y:S02]  /*0ce0*/  LOP3.LUT R204, R15, 0x4, R0, 0xf8, !PT ;  /* 0x000000040fcc7812 */ /* 0x000fe400078ef800 */
[----:B------:R-:W-:Y:S02]  /*0cf0*/  LOP3.LUT R205, R14, 0x4, R205, 0xf8, !PT ;  /* 0x000000040ecd7812 */ /* 0x000fe400078ef8cd */
[----:B------:R-:W-:Y:S01]  /*0d00*/  ISETP.GE.AND P0, PT, R142, 0x1, PT ;  /* 0x000000018e00780c */ /* 0x000fe20003f06270 */
[----:B------:R-:W-:Y:S01]  /*0d10*/  IMAD R204, R7, 0x18, R204 ;  /* 0x0000001807cc7824 */ /* 0x000fe200078e02cc */
[----:B------:R-:W-:Y:S01]  /*0d20*/  LOP3.LUT R7, R155, 0x3fffffc0, RZ, 0xc0, !PT ;  /* 0x3fffffc09b077812 */ /* 0x000fe200078ec0ff */
[----:B------:R-:W-:Y:S01]  /*0d30*/  IMAD R205, R12, 0x18, R205 ;  /* 0x000000180ccd7824 */ /* 0x000fe200078e02cd */
[----:B------:R-:W-:-:S02]  /*0d40*/  SHF.R.S32.HI R155, RZ, 0x6, R155 ;  /* 0x00000006ff9b7819 */ /* 0x000fc4000001149b */
[----:B------:R-:W-:Y:S01]  /*0d50*/  SHF.R.S32.HI R12, RZ, 0x1f, R141 ;  /* 0x0000001fff0c7819 */ /* 0x000fe2000001148d */
[C---:B------:R-:W-:Y:S01]  /*0d60*/  IMAD.IADD R8, R0.reuse, 0x1, -R7 ;  /* 0x0000000100087824 */ /* 0x040fe200078e0a07 */
[----:B------:R-:W-:Y:S01]  /*0d70*/  SHF.R.S32.HI R15, RZ, 0x1f, R136 ;  /* 0x0000001fff0f7819 */ /* 0x000fe20000011488 */
[----:B------:R-:W-:Y:S01]  /*0d80*/  IMAD.SHL.U32 R7, R0, 0x10, RZ ;  /* 0x0000001000077824 */ /* 0x000fe200078e00ff */
[----:B------:R-:W-:Y:S01]  /*0d90*/  SHF.R.S32.HI R161, RZ, 0x1f, R160 ;  /* 0x0000001fffa17819 */ /* 0x000fe200000114a0 */
[----:B------:R-:W-:Y:S01]  /*0da0*/  IMAD.SHL.U32 R8, R8, 0x4, RZ ;  /* 0x0000000408087824 */ /* 0x000fe200078e00ff */
[----:B------:R-:W-:Y:S01]  /*0db0*/  SHF.R.S32.HI R153, RZ, 0x1f, R152 ;  /* 0x0000001fff997819 */ /* 0x000fe20000011498 */
[----:B------:R-:W-:Y:S01]  /*0dc0*/  IMAD R12, R12, c[0x0][0x180], RZ ;  /* 0x000060000c0c7a24 */ /* 0x000fe200078e02ff */
[----:B------:R-:W-:Y:S01]  /*0dd0*/  LOP3.LUT R7, R7, 0x1f0, RZ, 0xc0, !PT ;  /* 0x000001f007077812 */ /* 0x000fe200078ec0ff */
[----:B------:R-:W-:Y:S01]  /*0de0*/  IMAD R144, R144, 0x100, R8 ;  /* 0x0000010090907824 */ /* 0x000fe200078e0208 */
[----:B------:R-:W-:Y:S01]  /*0df0*/  IADD3 R8, R8, 0x4800, RZ ;  /* 0x0000480008087810 */ /* 0x000fe20007ffe0ff */
[----:B------:R-:W-:Y:S01]  /*0e00*/  IMAD R15, R15, c[0x0][0x1b0], RZ ;  /* 0x00006c000f0f7a24 */ /* 0x000fe200078e02ff */
[----:B------:R-:W-:Y:S01]  /*0e10*/  LOP3.LUT R143, R143, R4, R5, 0xfe, !PT ;  /* 0x000000048f8f7212 */ /* 0x000fe200078efe05 */
[----:B------:R-:W-:Y:S01]  /*0e20*/  IMAD.U32 R0, RZ, RZ, UR4 ;  /* 0x00000004ff007e24 */ /* 0x000fe2000f8e00ff */
[----:B------:R-:W-:Y:S01]  /*0e30*/  SHF.R.S32.HI R145, RZ, 0x1f, R144 ;  /* 0x0000001fff917819 */ /* 0x000fe20000011490 */
[----:B------:R-:W-:Y:S01]  /*0e40*/  IMAD R8, R155, 0x100, R8 ;  /* 0x000001009b087824 */ /* 0x000fe200078e0208 */
[----:B------:R-:W-:Y:S01]  /*0e50*/  CS2R R4, SRZ ;  /* 0x0000000000047805 */ /* 0x000fe2000001ff00 */
[----:B------:R-:W-:-:S02]  /*0e60*/  IMAD.IADD R155, R154, 0x1, R155 ;  /* 0x000000019a9b7824 */ /* 0x000fc400078e029b */
[----:B------:R-:W-:Y:S02]  /*0e70*/  IMAD.IADD R154, R154, 0x1, R3 ;  /* 0x000000019a9a7824 */ /* 0x000fe400078e0203 */
[----:B------:R-:W-:Y:S01]  /*0e80*/  IMAD R151, R141, c[0x0][0x184], R12 ;  /* 0x000061008d977a24 */ /* 0x000fe200078e020c */
[----:B------:R-:W-:Y:S01]  /*0e90*/  SHF.R.S32.HI R158, RZ, 0x1f, R155 ;  /* 0x0000001fff9e7819 */ /* 0x000fe2000001149b */
[----:B------:R-:W-:Y:S01]  /*0ea0*/  IMAD R150, R136, c[0x0][0x1b4], R15 ;  /* 0x00006d0088967a24 */ /* 0x000fe200078e020f */
[----:B------:R-:W-:Y:S01]  /*0eb0*/  IMNMX R154, R13, R154, PT ;  /* 0x0000009a0d9a7217 */ /* 0x000fe20003800200 */
[----:B------:R-:W-:Y:S01]  /*0ec0*/  IMAD R0, R0, 0x4, R7 ;  /* 0x0000000400007824 */ /* 0x000fe200078e0207 */
[----:B------:R-:W-:Y:S01]  /*0ed0*/  CS2R R14, SRZ ;  /* 0x00000000000e7805 */ /* 0x000fe2000001ff00 */
[----:B------:R-:W-:Y:S01]  /*0ee0*/  IMAD R158, R158, c[0x0][0x1e0], RZ ;  /* 0x000078009e9e7a24 */ /* 0x000fe200078e02ff */
[----:B------:R-:W-:Y:S01]  /*0ef0*/  CS2R R12, SRZ ;  /* 0x00000000000c7805 */ /* 0x000fe2000001ff00 */
[----:B------:R-:W-:Y:S01]  /*0f00*/  IMAD.WIDE.U32 R160, R141, c[0x0][0x180], R160 ;  /* 0x000060008da07a25 */ /* 0x000fe200078e00a0 */
[----:B------:R-:W-:Y:S01]  /*0f10*/  CS2R R6, SRZ ;  /* 0x0000000000067805 */ /* 0x000fe2000001ff00 */
[----:B------:R-:W-:-:S02]  /*0f20*/  ISETP.GE.AND P2, PT, R155, R154, PT ;  /* 0x0000009a9b00720c */ /* 0x000fc40003f46270 */
[----:B------:R-:W-:Y:S02]  /*0f30*/  IMAD R149, R155, c[0x0][0x1e4], R158 ;  /* 0x000079009b957a24 */ /* 0x000fe400078e029e */
[----:B------:R-:W-:-:S04]  /*0f40*/  IMAD.WIDE.U32 R152, R136, c[0x0][0x1b0], R152 ;  /* 0x00006c0088987a25 */ /* 0x000fc800078e0098 */
[----:B------:R-:W-:Y:S01]  /*0f50*/  IMAD.WIDE.U32 R158, R155, c[0x0][0x1e0], R144 ;  /* 0x000078009b9e7a25 */ /* 0x000fe200078e0090 */
[----:B------:R-:W-:Y:S05]  /*0f60*/  @!P0 BRA `(.L_x_0) ;  /* 0x0000287000008947 */ /* 0x000fea0003800000 */
[----:B------:R-:W-:Y:S01]  /*0f70*/  IMAD.IADD R149, R159, 0x1, R149 ;  /* 0x000000019f957824 */ /* 0x000fe200078e0295 */
[----:B------:R-:W-:Y:S01]  /*0f80*/  P2R R6, PR, RZ, 0x4 ;  /* 0x00000004ff067803 */ /* 0x000fe20000000000 */
[C---:B------:R-:W-:Y:S01]  /*0f90*/  IMAD.SHL.U32 R4, R158.reuse, 0x4, RZ ;  /* 0x000000049e047824 */ /* 0x040fe200078e00ff */
[----:B------:R-:W-:Y:S01]  /*0fa0*/  ISETP.GE.AND P2, PT, R141, c[0x0][0x160], PT ;  /* 0x000058008d007a0c */ /* 0x000fe20003f46270 */
[----:B------:R-:W-:Y:S01]  /*0fb0*/  IMAD.MOV.U32 R7, RZ, RZ, c[0x0][0x1f8] ;  /* 0x00007e00ff077624 */ /* 0x000fe200078e00ff */
[----:B------:R-:W-:Y:S01]  /*0fc0*/  SHF.L.U64.HI R158, R158, 0x2, R149 ;  /* 0x000000029e9e7819 */ /* 0x000fe20000010295 */
[----:B------:R-:W-:Y:S01]  /*0fd0*/  IMAD.MOV.U32 R13, RZ, RZ, c[0x0][0x1fc] ;  /* 0x00007f00ff0d7624 */ /* 0x000fe200078e00ff */
[----:B------:R-:W-:Y:S01]  /*0fe0*/  UISETP.GT.AND UP0, UPT, UR19, 0x3, UPT ;  /* 0x000000031300788c */ /* 0x000fe2000bf04270 */
[----:B------:R-:W-:Y:S01]  /*0ff0*/  IMAD.IADD R151, R161, 0x1, R151 ;  /* 0x00000001a1977824 */ /* 0x000fe200078e0297 */
[----:B------:R-:W-:Y:S01]  /*1000*/  IADD3 R14, P1, P0, R4, c[0x0][0x1f0], -R7 ;  /* 0x00007c00040e7a10 */ /* 0x000fe2000783e807 */
[----:B------:R-:W-:Y:S01]  /*1010*/  IMAD.MOV.U32 R15, RZ, RZ, c[0x0][0x190] ;  /* 0x00006400ff0f7624 */ /* 0x000fe200078e00ff */
[----:B------:R-:W-:Y:S01]  /*1020*/  P2R R5, PR, RZ, 0x8 ;  /* 0x00000008ff057803 */ /* 0x000fe20000000000 */
[----:B------:R-:W-:Y:S01]  /*1030*/  IMAD.IADD R150, R153, 0x1, R150 ;  /* 0x0000000199967824 */ /* 0x000fe200078e0296 */
[----:B------:R-:W-:Y:S01]  /*1040*/  IADD3.X R7, R158, c[0x0][0x1f4], ~R13, P1, P0 ;  /* 0x00007d009e077a10 */ /* 0x000fe20000fe0c0d */
[----:B------:R-:W-:Y:S01]  /*1050*/  IMAD.MOV.U32 R13, RZ, RZ, c[0x0][0x194] ;  /* 0x00006500ff0d7624 */ /* 0x000fe200078e00ff */
[----:B------:R-:W-:Y:S01]  /*1060*/  IADD3 R16, P0, R160, c[0x0][0x188], RZ ;  /* 0x00006200a0107a10 */ /* 0x000fe20007f1e0ff */
[----:B------:R-:W-:Y:S01]  /*1070*/  IMAD.MOV.U32 R18, RZ, RZ, c[0x0][0x1c0] ;  /* 0x00007000ff127624 */ /* 0x000fe200078e00ff */
[----:B------:R-:W-:Y:S01]  /*1080*/  ISETP.GE.AND P3, PT, R139, c[0x0][0x160], PT ;  /* 0x000058008b007a0c */ /* 0x000fe20003f66270 */
[----:B------:R-:W-:Y:S01]  /*1090*/  ULDC UR4, c[0x0][0x160] ;  /* 0x0000580000047ab9 */ /* 0x000fe20000000800 */
[----:B------:R-:W-:Y:S01]  /*10a0*/  IADD3.X R12, R151, c[0x0][0x18c], RZ, P0, !PT ;  /* 0x00006300970c7a10 */ /* 0x000fe200007fe4ff */
[----:B------:R-:W-:Y:S01]  /*10b0*/  USHF.L.U32 UR4, UR4, 0x1, URZ ;  /* 0x0000000104047899 */ /* 0x000fe2000800063f */
[----:B------:R-:W-:Y:S01]  /*10c0*/  IADD3 R16, P0, R16, c[0x0][0x188], RZ ;  /* 0x0000620010107a10 */ /* 0x000fe20007f1e0ff */
[----:B------:R-:W-:Y:S01]  /*10d0*/  IMAD.SHL.U32 R227, R8, 0x4, RZ ;  /* 0x0000000408e37824 */ /* 0x000fe200078e00ff */
[----:B------:R-:W-:Y:S01]  /*10e0*/  USHF.L.U32 UR6, UR18, 0x3, URZ ;  /* 0x0000000312067899 */ /* 0x000fe2000800063f */
[----:B------:R-:W-:Y:S01]  /*10f0*/  CS2R R106, SRZ ;  /* 0x00000000006a7805 */ /* 0x000fe2000001ff00 */
[----:B------:R-:W-:Y:S01]  /*1100*/  IADD3.X R12, R12, c[0x0][0x18c], RZ, P0, !PT ;  /* 0x000063000c0c7a10 */ /* 0x000fe200007fe4ff */
[----:B------:R-:W-:Y:S01]  /*1110*/  CS2R R104, SRZ ;  /* 0x0000000000687805 */ /* 0x000fe2000001ff00 */
[----:B------:R-:W-:Y:S01]  /*1120*/  IADD3 R15, P0, R15, -c[0x0][0x198], RZ ;  /* 0x800066000f0f7a10 */ /* 0x000fe20007f1e0ff */
[----:B------:R-:W-:Y:S01]  /*1130*/  UIMAD UR5, UR16, 0x300, UR6 ;  /* 0x00000300100578a4 */ /* 0x000fe2000f8e0206 */
[----:B------:R-:W-:Y:S01]  /*1140*/  CS2R R102, SRZ ;  /* 0x0000000000667805 */ /* 0x000fe2000001ff00 */
[----:B------:R-:W-:Y:S01]  /*1150*/  CS2R R100, SRZ ;  /* 0x0000000000647805 */ /* 0x000fe2000001ff00 */
[----:B------:R-:W-:Y:S01]  /*1160*/  IADD3.X R13, R13, ~c[0x0][0x19c], RZ, P0, !PT ;  /* 0x800067000d0d7a10 */ /* 0x000fe200007fe4ff */
[----:B------:R-:W-:Y:S01]  /*1170*/  USHF.L.U32 UR5, UR5, 0x4, URZ ;  /* 0x0000000405057899 */ /* 0x000fe2000800063f */
[----:B------:R-:W-:Y:S01]  /*1180*/  IADD3 R16, P1, P0, R15, c[0x0][0x188], R16 ;  /* 0x000062000f107a10 */ /* 0x000fe2000783e010 */
[----:B------:R-:W-:Y:S01]  /*1190*/  IMAD.MOV.U32 R15, RZ, RZ, c[0x0][0x1c4] ;  /* 0x00007100ff0f7624 */ /* 0x000fe200078e00ff */
[----:B------:R-:W-:Y:S01]  /*11a0*/  CS2R R42, SRZ ;  /* 0x00000000002a7805 */ /* 0x000fe2000001ff00 */
[----:B------:R-:W-:Y:S01]  /*11b0*/  CS2R R40, SRZ ;  /* 0x0000000000287805 */ /* 0x000fe2000001ff00 */
[----:B------:R-:W-:Y:S01]  /*11c0*/  IADD3.X R12, R13, c[0x0][0x18c], R12, P1, P0 ;  /* 0x000063000d0c7a10 */ /* 0x000fe20000fe040c */
[----:B------:R-:W-:Y:S01]  /*11d0*/  CS2R R38, SRZ ;  /* 0x0000000000267805 */ /* 0x000fe2000001ff00 */
[--C-:B------:R-:W-:Y:S01]  /*11e0*/  SHF.R.S32.HI R13, RZ, 0x1f, R157.reuse ;  /* 0x0000001fff0d7819 */ /* 0x100fe2000001149d */
[----:B------:R-:W-:Y:S01]  /*11f0*/  CS2R R36, SRZ ;  /* 0x0000000000247805 */ /* 0x000fe2000001ff00 */
[----:B------:R-:W-:Y:S01]  /*1200*/  IADD3 R16, P1, P0, R16, c[0x0][0x1a0], R157 ;  /* 0x0000680010107a10 */ /* 0x000fe2000783e09d */
[----:B------:R-:W-:Y:S01]  /*1210*/  CS2R R110, SRZ ;  /* 0x00000000006e7805 */ /* 0x000fe2000001ff00 */
[----:B------:R-:W-:Y:S01]  /*1220*/  CS2R R108, SRZ ;  /* 0x00000000006c7805 */ /* 0x000fe2000001ff00 */
[----:B------:R-:W-:Y:S01]  /*1230*/  CS2R R98, SRZ ;  /* 0x0000000000627805 */ /* 0x000fe2000001ff00 */
[----:B------:R-:W-:Y:S01]  /*1240*/  IADD3.X R17, R12, c[0x0][0x1a4], R13, P1, P0 ;  /* 0x000069000c117a10 */ /* 0x000fe20000fe040d */
[----:B------:R-:W-:Y:S01]  /*1250*/  CS2R R96, SRZ ;  /* 0x0000000000607805 */ /* 0x000fe2000001ff00 */
[----:B------:R-:W-:Y:S01]  /*1260*/  IADD3 R13, P0, R152, c[0x0][0x1b8], RZ ;  /* 0x00006e00980d7a10 */ /* 0x000fe20007f1e0ff */
[----:B------:R-:W-:Y:S01]  /*1270*/  CS2R R46, SRZ ;  /* 0x00000000002e7805 */ /* 0x000fe2000001ff00 */
[----:B------:R-:W-:Y:S01]  /*1280*/  CS2R R44, SRZ ;  /* 0x00000000002c7805 */ /* 0x000fe2000001ff00 */
[----:B------:R-:W-:Y:S01]  /*1290*/  CS2R R34, SRZ ;  /* 0x0000000000227805 */ /* 0x000fe2000001ff00 */
[----:B------:R-:W-:Y:S01]  /*12a0*/  IADD3.X R12, R150, c[0x0][0x1bc], RZ, P0, !PT ;  /* 0x00006f00960c7a10 */ /* 0x000fe200007fe4ff */
[----:B------:R-:W-:Y:S01]  /*12b0*/  CS2R R32, SRZ ;  /* 0x0000000000207805 */ /* 0x000fe2000001ff00 */
[----:B------:R-:W-:Y:S01]  /*12c0*/  IADD3 R13, P0, R13, c[0x0][0x1b8], RZ ;  /* 0x00006e000d0d7a10 */ /* 0x000fe20007f1e0ff */
[----:B------:R-:W-:Y:S01]  /*12d0*/  CS2R R114, SRZ ;  /* 0x0000000000727805 */ /* 0x000fe2000001ff00 */
[----:B------:R-:W-:Y:S01]  /*12e0*/  CS2R R112, SRZ ;  /* 0x0000000000707805 */ /* 0x000fe2000001ff00 */
[----:B------:R-:W-:Y:S01]  /*12f0*/  CS2R R94, SRZ ;  /* 0x00000000005e7805 */ /* 0x000fe2000001ff00 */
[----:B------:R-:W-:Y:S01]  /*1300*/  IADD3.X R12, R12, c[0x0][0x1bc], RZ, P0, !PT ;  /* 0x00006f000c0c7a10 */ /* 0x000fe200007fe4ff */
[----:B------:R-:W-:Y:S01]  /*1310*/  CS2R R92, SRZ ;  /* 0x00000000005c7805 */ /* 0x000fe2000001ff00 */
[----:B------:R-:W-:Y:S01]  /*1320*/  IADD3 R18, P0, R18, -c[0x0][0x1c8], RZ ;  /* 0x8000720012127a10 */ /* 0x000fe20007f1e0ff */
[----:B------:R-:W-:Y:S01]  /*1330*/  CS2R R50, SRZ ;  /* 0x0000000000327805 */ /* 0x000fe2000001ff00 */
[----:B------:R-:W-:Y:S01]  /*1340*/  CS2R R48, SRZ ;  /* 0x0000000000307805 */ /* 0x000fe2000001ff00 */
[----:B------:R-:W-:Y:S01]  /*1350*/  CS2R R30, SRZ ;  /* 0x00000000001e7805 */ /* 0x000fe2000001ff00 */
[----:B------:R-:W-:Y:S01]  /*1360*/  IADD3.X R15, R15, ~c[0x0][0x1cc], RZ, P0, !PT ;  /* 0x800073000f0f7a10 */ /* 0x000fe200007fe4ff */
        /* <DEDUP_REMOVED lines=25> */
[----:B------:R-:W-:Y:S01]  /*1500*/  IADD3 R13, P1, P0, R18, c[0x0][0x1b8], R13 ;  /* 0x00006e00120d7a10 */ /* 0x000fe2000783e00d */
[----:B------:R-:W-:Y:S01]  /*1510*/  CS2R R62, SRZ ;  /* 0x00000000003e7805 */ /* 0x000fe2000001ff00 */
[----:B------:R-:W-:Y:S01]  /*1520*/  LEA.HI R18, R147, R147, RZ, 0x1 ;  /* 0x0000009393127211 */ /* 0x000fe200078f08ff */
[----:B------:R-:W-:Y:S01]  /*1530*/  CS2R R60, SRZ ;  /* 0x00000000003c7805 */ /* 0x000fe2000001ff00 */
[----:B------:R-:W-:Y:S01]  /*1540*/  IADD3.X R12, R15, c[0x0][0x1bc], R12, P1, P0 ;  /* 0x00006f000f0c7a10 */ /* 0x000fe20000fe040c */
[----:B------:R-:W-:Y:S01]  /*1550*/  CS2R R130, SRZ ;  /* 0x0000000000827805 */ /* 0x000fe2000001ff00 */
[----:B------:R-:W-:Y:S01]  /*1560*/  LOP3.LUT R20, R18, 0x3ffffffe, RZ, 0xc0, !PT ;  /* 0x3ffffffe12147812 */ /* 0x000fe200078ec0ff */
[----:B------:R-:W-:Y:S01]  /*1570*/  CS2R R128, SRZ ;  /* 0x0000000000807805 */ /* 0x000fe2000001ff00 */
[--C-:B------:R-:W-:Y:S01]  /*1580*/  SHF.R.S32.HI R19, RZ, 0x1, R18.reuse ;  /* 0x00000001ff137819 */ /* 0x100fe20000011412 */
[----:B------:R-:W-:Y:S01]  /*1590*/  CS2R R78, SRZ ;  /* 0x00000000004e7805 */ /* 0x000fe2000001ff00 */
[----:B------:R-:W-:Y:S01]  /*15a0*/  SHF.R.S32.HI R18, RZ, 0x1f, R18 ;  /* 0x0000001fff127819 */ /* 0x000fe20000011412 */
[C---:B------:R-:W-:Y:S01]  /*15b0*/  IMAD.IADD R15, R147.reuse, 0x1, -R20 ;  /* 0x00000001930f7824 */ /* 0x040fe200078e0a14 */
[----:B------:R-:W-:Y:S01]  /*15c0*/  IADD3 R147, R147, 0x8, RZ ;  /* 0x0000000893937810 */ /* 0x000fe20007ffe0ff */
[----:B------:R-:W-:Y:S01]  /*15d0*/  CS2R R76, SRZ ;  /* 0x00000000004c7805 */ /* 0x000fe2000001ff00 */
[----:B------:R-:W-:Y:S01]  /*15e0*/  LEA.HI R18, R18, R19, RZ, 0x2 ;  /* 0x0000001312127211 */ /* 0x000fe200078f10ff */
[----:B------:R-:W-:Y:S01]  /*15f0*/  IMAD R20, R15, 0x4, R148 ;  /* 0x000000040f147824 */ /* 0x000fe200078e0294 */
[----:B------:R-:W-:Y:S01]  /*1600*/  IADD3 R160, P0, R160, c[0x0][0x1a0], RZ ;  /* 0x00006800a0a07a10 */ /* 0x000fe20007f1e0ff */
[----:B------:R-:W-:Y:S01]  /*1610*/  CS2R R66, SRZ ;  /* 0x0000000000427805 */ /* 0x000fe2000001ff00 */
[----:B------:R-:W-:Y:S01]  /*1620*/  LOP3.LUT R18, R18, 0xffffffc, RZ, 0xc0, !PT ;  /* 0x0ffffffc12127812 */ /* 0x000fe200078ec0ff */
[----:B------:R-:W-:Y:S01]  /*1630*/  CS2R R64, SRZ ;  /* 0x0000000000407805 */ /* 0x000fe2000001ff00 */
[----:B------:R-:W-:Y:S01]  /*1640*/  SHF.R.S32.HI R21, RZ, 0x1f, R20 ;  /* 0x0000001fff157819 */ /* 0x000fe20000011414 */
[----:B------:R-:W-:Y:S01]  /*1650*/  CS2R R134, SRZ ;  /* 0x0000000000867805 */ /* 0x000fe2000001ff00 */
[----:B------:R-:W-:Y:S01]  /*1660*/  IADD3.X R161, R151, c[0x0][0x1a4], RZ, P0, !PT ;  /* 0x0000690097a17a10 */ /* 0x000fe200007fe4ff */
[----:B------:R-:W-:Y:S01]  /*1670*/  IMAD.IADD R18, R19, 0x1, -R18 ;  /* 0x0000000113127824 */ /* 0x000fe200078e0a12 */
[----:B------:R-:W-:Y:S01]  /*1680*/  LEA.HI R21, R21, R20, RZ, 0x2 ;  /* 0x0000001415157211 */ /* 0x000fe200078f10ff */
[----:B------:R-:W-:Y:S01]  /*1690*/  CS2R R132, SRZ ;  /* 0x0000000000847805 */ /* 0x000fe2000001ff00 */
[----:B------:R-:W-:Y:S01]  /*16a0*/  CS2R R74, SRZ ;  /* 0x00000000004a7805 */ /* 0x000fe2000001ff00 */
[----:B------:R-:W-:Y:S01]  /*16b0*/  CS2R R72, SRZ ;  /* 0x0000000000487805 */ /* 0x000fe2000001ff00 */
[----:B------:R-:W-:Y:S01]  /*16c0*/  LOP3.LUT R21, R21, 0xfffffffc, RZ, 0xc0, !PT ;  /* 0xfffffffc15157812 */ /* 0x000fe200078ec0ff */
[----:B------:R-:W-:Y:S01]  /*16d0*/  CS2R R70, SRZ ;  /* 0x0000000000467805 */ /* 0x000fe2000001ff00 */
[----:B------:R-:W-:Y:S01]  /*16e0*/  CS2R R68, SRZ ;  /* 0x0000000000447805 */ /* 0x000fe2000001ff00 */
[----:B------:R-:W-:-:S02]  /*16f0*/  UMOV UR15, 0x2 ;  /* 0x00000002000f7882 */ /* 0x000fc40000000000 */
[----:B------:R-:W-:Y:S01]  /*1700*/  IMAD.IADD R15, R20, 0x1, -R21 ;  /* 0x00000001140f7824 */ /* 0x000fe200078e0a15 */
[----:B------:R-:W-:Y:S02]  /*1710*/  UMOV UR14, 0x100 ;  /* 0x00000100000e7882 */ /* 0x000fe40000000000 */
[----:B------:R-:W-:Y:S02]  /*1720*/  UMOV UR13, 0x1000 ;  /* 0x00001000000d7882 */ /* 0x000fe40000000000 */
[----:B------:R-:W-:Y:S01]  /*1730*/  LOP3.LUT R18, R15, R18, RZ, 0x3c, !PT ;  /* 0x000000120f127212 */ /* 0x000fe200078e3cff */
[----:B------:R-:W-:Y:S01]  /*1740*/  UMOV UR12, 0x100 ;  /* 0x00000100000c7882 */ /* 0x000fe20000000000 */
[----:B------:R-:W-:Y:S01]  /*1750*/  IADD3 R15, R142, 0xfe, RZ ;  /* 0x000000fe8e0f7810 */ /* 0x000fe20007ffe0ff */
[----:B------:R-:W-:Y:S02]  /*1760*/  UMOV UR11, URZ ;  /* 0x0000003f000b7c82 */ /* 0x000fe40008000000 */
[----:B------:R-:W-:Y:S01]  /*1770*/  IMAD.IADD R18, R21, 0x1, R18 ;  /* 0x0000000115127824 */ /* 0x000fe200078e0212 */
[----:B------:R-:W-:-:S02]  /*1780*/  ISETP.GE.U32.AND P1, PT, R15, 0xff, PT ;  /* 0x000000ff0f00780c */ /* 0x000fc40003f26070 */
[----:B------:R-:W-:Y:S01]  /*1790*/  LEA.HI R21, R147, R147, RZ, 0x1 ;  /* 0x0000009393157211 */ /* 0x000fe200078f08ff */
[----:B------:R-:W-:Y:S01]  /*17a0*/  IMAD R231, R19, 0x18, R18 ;  /* 0x0000001813e77824 */ /* 0x000fe200078e0212 */
[----:B------:R-:W-:Y:S02]  /*17b0*/  SEL R156, R156, RZ, P1 ;  /* 0x000000ff9c9c7207 */ /* 0x000fe40000800000 */
[----:B------:R-:W-:Y:S01]  /*17c0*/  SHF.R.S32.HI R20, RZ, 0x1, R21 ;  /* 0x00000001ff147819 */ /* 0x000fe20000011415 */
[----:B------:R-:W-:Y:S01]  /*17d0*/  IMAD.SHL.U32 R231, R231, 0x10, RZ ;  /* 0x00000010e7e77824 */ /* 0x000fe200078e00ff */
[----:B------:R-:W-:Y:S01]  /*17e0*/  SEL R143, R143, RZ, P1 ;  /* 0x000000ff8f8f7207 */ /* 0x000fe20000800000 */
[----:B------:R-:W-:Y:S01]  /*17f0*/  IMAD.SHL.U32 R18, R156, 0x10, RZ ;  /* 0x000000109c127824 */ /* 0x000fe200078e00ff */
[----:B------:R-:W-:-:S04]  /*1800*/  ISETP.GE.AND P1, PT, R136, c[0x0][0x164], PT ;  /* 0x0000590088007a0c */ /* 0x000fc80003f26270 */
[----:B------:R-:W-:Y:S02]  /*1810*/  LOP3.LUT P0, RZ, R18, 0x10, RZ, 0xc0, !PT ;  /* 0x0000001012ff7812 */ /* 0x000fe4000780c0ff */
[----:B------:R-:W-:Y:S02]  /*1820*/  LOP3.LUT R18, R21, 0x3ffffffe, RZ, 0xc0, !PT ;  /* 0x3ffffffe15127812 */ /* 0x000fe400078ec0ff */
[----:B------:R-:W-:-:S03]  /*1830*/  SHF.R.S32.HI R21, RZ, 0x1f, R21 ;  /* 0x0000001fff157819 */ /* 0x000fc60000011415 */
[----:B------:R-:W-:Y:S01]  /*1840*/  IMAD.IADD R147, R147, 0x1, -R18 ;  /* 0x0000000193937824 */ /* 0x000fe200078e0a12 */
[----:B------:R-:W-:-:S03]  /*1850*/  LEA.HI R21, R21, R20, RZ, 0x2 ;  /* 0x0000001415157211 */ /* 0x000fc600078f10ff */
[----:B------:R-:W-:Y:S01]  /*1860*/  IMAD R148, R147, 0x4, R148 ;  /* 0x0000000493947824 */ /* 0x000fe200078e0294 */
[----:B------:R-:W-:Y:S01]  /*1870*/  LOP3.LUT R21, R21, 0xffffffc, RZ, 0xc0, !PT ;  /* 0x0ffffffc15157812 */ /* 0x000fe200078ec0ff */
[----:B------:R1:W-:Y:S01]  /*1880*/  LDGSTS.E.BYPASS.LTC128B.128 [R231], [R160.64], P0 ;  /* 0x00000000a0e77fae */ /* 0x0003e20008101d54 */
[----:B------:R-:W-:Y:S02]  /*1890*/  IADD3 R22, P0, R160, c[0x0][0x188], RZ ;  /* 0x00006200a0167a10 */ /* 0x000fe40007f1e0ff */
[----:B------:R-:W-:Y:S01]  /*18a0*/  SHF.R.S32.HI R19, RZ, 0x1f, R148 ;  /* 0x0000001fff137819 */ /* 0x000fe20000011494 */
[----:B------:R-:W-:Y:S01]  /*18b0*/  IMAD.IADD R18, R20, 0x1, -R21 ;  /* 0x0000000114127824 */ /* 0x000fe200078e0a15 */
[----:B------:R-:W-:Y:S02]  /*18c0*/  IADD3.X R23, R161, c[0x0][0x18c], RZ, P0, !PT ;  /* 0x00006300a1177a10 */ /* 0x000fe400007fe4ff */
[----:B------:R-:W-:-:S04]  /*18d0*/  LEA.HI R19, R19, R148, RZ, 0x2 ;  /* 0x0000009413137211 */ /* 0x000fc800078f10ff */
[----:B------:R-:W-:-:S05]  /*18e0*/  LOP3.LUT R19, R19, 0xfffffffc, RZ, 0xc0, !PT ;  /* 0xfffffffc13137812 */ /* 0x000fca00078ec0ff */
[----:B------:R-:W-:-:S05]  /*18f0*/  IMAD.IADD R21, R148, 0x1, -R19 ;  /* 0x0000000194157824 */ /* 0x000fca00078e0a13 */
[----:B------:R-:W-:-:S05]  /*1900*/  LOP3.LUT R18, R21, R18, RZ, 0x3c, !PT ;  /* 0x0000001215127212 */ /* 0x000fca00078e3cff */
[----:B------:R-:W-:Y:S02]  /*1910*/  IMAD.IADD R19, R19, 0x1, R18 ;  /* 0x0000000113137824 */ /* 0x000fe400078e0212 */
[----:B------:R-:W-:Y:S02]  /*1920*/  IMAD.SHL.U32 R18, R156, 0x8, RZ ;  /* 0x000000089c127824 */ /* 0x000fe400078e00ff */
[----:B------:R-:W-:-:S03]  /*1930*/  IMAD R230, R20, 0x18, R19 ;  /* 0x0000001814e67824 */ /* 0x000fc600078e0213 */
[----:B------:R-:W-:Y:S01]  /*1940*/  LOP3.LUT P0, RZ, R18, 0x10, RZ, 0xc0, !PT ;  /* 0x0000001012ff7812 */ /* 0x000fe2000780c0ff */
[----:B------:R-:W-:Y:S02]  /*1950*/  IMAD.SHL.U32 R230, R230, 0x10, RZ ;  /* 0x00000010e6e67824 */ /* 0x000fe400078e00ff */
[C---:B------:R-:W-:Y:S02]  /*1960*/  IMAD.SHL.U32 R18, R156.reuse, 0x4, RZ ;  /* 0x000000049c127824 */ /* 0x040fe400078e00ff */
[----:B------:R-:W-:-:S08]  /*1970*/  IMAD.SHL.U32 R156, R156, 0x2, RZ ;  /* 0x000000029c9c7824 */ /* 0x000fd000078e00ff */
[----:B------:R2:W-:Y:S01]  /*1980*/  LDGSTS.E.BYPASS.LTC128B.128 [R230], [R22.64], P0 ;  /* 0x0000000016e67fae */ /* 0x0005e20008101d54 */
[----:B------:R-:W-:-:S04]  /*1990*/  IADD3 R20, P0, R22, c[0x0][0x188], RZ ;  /* 0x0000620016147a10 */ /* 0x000fc80007f1e0ff */
[----:B------:R-:W-:Y:S02]  /*19a0*/  IADD3.X R21, R23, c[0x0][0x18c], RZ, P0, !PT ;  /* 0x0000630017157a10 */ /* 0x000fe400007fe4ff */
[----:B------:R-:W-:-:S04]  /*19b0*/  IADD3 R24, P0, R20, c[0x0][0x188], RZ ;  /* 0x0000620014187a10 */ /* 0x000fc80007f1e0ff */
[----:B------:R-:W-:Y:S02]  /*19c0*/  IADD3.X R25, R21, c[0x0][0x18c], RZ, P0, !PT ;  /* 0x0000630015197a10 */ /* 0x000fe400007fe4ff */
[----:B------:R-:W-:Y:S02]  /*19d0*/  LOP3.LUT P0, RZ, R18, 0x10, RZ, 0xc0, !PT ;  /* 0x0000001012ff7812 */ /* 0x000fe4000780c0ff */
[----:B------:R-:W-:-:S04]  /*19e0*/  SHF.R.S32.HI R18, RZ, 0x1f, R137 ;  /* 0x0000001fff127819 */ /* 0x000fc80000011489 */
[----:B------:R-:W-:-:S04]  /*19f0*/  LEA.HI R18, R18, R137, RZ, 0x3 ;  /* 0x0000008912127211 */ /* 0x000fc800078f18ff */
[----:B------:R-:W-:-:S03]  /*1a00*/  LOP3.LUT R18, R18, 0xfffffff8, RZ, 0xc0, !PT ;  /* 0xfffffff812127812 */ /* 0x000fc600078ec0ff */
[----:B------:R3:W-:Y:S01]  /*1a10*/  LDGSTS.E.BYPASS.LTC128B.128 [R231+0xc00], [R20.64], P0 ;  /* 0x00c0000014e77fae */ /* 0x0007e20008101d54 */
[----:B------:R-:W-:Y:S01]  /*1a20*/  LOP3.LUT P0, RZ, R156, 0x10, RZ, 0xc0, !PT ;  /* 0x000000109cff7812 */ /* 0x000fe2000780c0ff */
[----:B--2---:R-:W-:-:S05]  /*1a30*/  IMAD.IADD R23, R137, 0x1, -R18 ;  /* 0x0000000189177824 */ /* 0x004fca00078e0a12 */
[----:B------:R-:W-:-:S04]  /*1a40*/  SHF.R.S32.HI R18, RZ, 0x1f, R23 ;  /* 0x0000001fff127819 */ /* 0x000fc80000011417 */
[----:B------:R-:W-:-:S03]  /*1a50*/  LEA.HI R27, R18, R23, RZ, 0x2 ;  /* 0x00000017121b7211 */ /* 0x000fc600078f10ff */
[----:B------:R2:W-:Y:S01]  /*1a60*/  LDGSTS.E.BYPASS.LTC128B.128 [R230+0xc00], [R24.64], P0 ;  /* 0x00c0000018e67fae */ /* 0x0005e20008101d54 */
[----:B------:R-:W-:Y:S02]  /*1a70*/  LOP3.LUT R18, R27, 0xffffffc, RZ, 0xc0, !PT ;  /* 0x0ffffffc1b127812 */ /* 0x000fe400078ec0ff */
[----:B------:R-:W-:-:S03]  /*1a80*/  IADD3 R152, P0, R152, c[0x0][0x1d0], RZ ;  /* 0x0000740098987a10 */ /* 0x000fc60007f1e0ff */
[----:B------:R-:W-:Y:S01]  /*1a90*/  IMAD.IADD R23, R23, 0x1, -R18 ;  /* 0x0000000117177824 */ /* 0x000fe200078e0a12 */
[----:B------:R-:W-:Y:S01]  /*1aa0*/  IADD3.X R153, R150, c[0x0][0x1d4], RZ, P0, !PT ;  /* 0x0000750096997a10 */ /* 0x000fe200007fe4ff */
[----:B------:R-:W-:Y:S01]  /*1ab0*/  IMAD R18, R137, 0x180, RZ ;  /* 0x0000018089127824 */ /* 0x000fe200078e02ff */
[----:B---3--:R-:W-:Y:S02]  /*1ac0*/  SHF.R.S32.HI R21, RZ, 0x1f, R146 ;  /* 0x0000001fff157819 */ /* 0x008fe40000011492 */
[----:B------:R-:W-:Y:S02]  /*1ad0*/  SHF.R.S32.HI R20, RZ, 0x2, R27 ;  /* 0x00000002ff147819 */ /* 0x000fe4000001141b */
[----:B------:R-:W-:Y:S02]  /*1ae0*/  LEA.HI R21, R21, R146, RZ, 0x2 ;  /* 0x0000009215157211 */ /* 0x000fe400078f10ff */
[----:B------:R-:W-:-:S04]  /*1af0*/  LEA.HI R19, R27, R20, RZ, 0x1 ;  /* 0x000000141b137211 */ /* 0x000fc800078f08ff */
[----:B------:R-:W-:Y:S02]  /*1b00*/  LOP3.LUT R19, R19, 0x3fffffe, RZ, 0xc0, !PT ;  /* 0x03fffffe13137812 */ /* 0x000fe400078ec0ff */
[----:B--2---:R-:W-:-:S03]  /*1b10*/  LOP3.LUT R25, R21, 0xfffffffc, RZ, 0xc0, !PT ;  /* 0xfffffffc15197812 */ /* 0x004fc600078ec0ff */
[----:B------:R-:W-:Y:S01]  /*1b20*/  IMAD.IADD R20, R20, 0x1, -R19 ;  /* 0x0000000114147824 */ /* 0x000fe200078e0a13 */
[----:B------:R-:W-:Y:S01]  /*1b30*/  SHF.R.S32.HI R19, RZ, 0x2, R21 ;  /* 0x00000002ff137819 */ /* 0x000fe20000011415 */
[----:B------:R-:W-:-:S03]  /*1b40*/  IMAD.IADD R146, R146, 0x1, -R25 ;  /* 0x0000000192927824 */ /* 0x000fc600078e0a19 */
[----:B------:R-:W-:Y:S02]  /*1b50*/  LOP3.LUT R20, R20, R19, RZ, 0x3c, !PT ;  /* 0x0000001314147212 */ /* 0x000fe400078e3cff */
[----:B------:R-:W-:-:S05]  /*1b60*/  LOP3.LUT R23, R146, R23, RZ, 0x3c, !PT ;  /* 0x0000001792177212 */ /* 0x000fca00078e3cff */
[----:B------:R-:W-:Y:S02]  /*1b70*/  IMAD R229, R20, 0x4, R23 ;  /* 0x0000000414e57824 */ /* 0x000fe400078e0217 */
[----:B------:R-:W-:Y:S02]  /*1b80*/  IMAD.SHL.U32 R20, R143, 0x10, RZ ;  /* 0x000000108f147824 */ /* 0x000fe400078e00ff */
[----:B------:R-:W-:-:S03]  /*1b90*/  IMAD R229, R229, 0x10, R18 ;  /* 0x00000010e5e57824 */ /* 0x000fc600078e0212 */
[----:B------:R-:W-:Y:S02]  /*1ba0*/  LOP3.LUT P0, RZ, R20, 0x10, RZ, 0xc0, !PT ;  /* 0x0000001014ff7812 */ /* 0x000fe4000780c0ff */
[----:B------:R-:W-:-:S04]  /*1bb0*/  IADD3 R20, R137, 0x4, RZ ;  /* 0x0000000489147810 */ /* 0x000fc80007ffe0ff */
[----:B------:R-:W-:-:S04]  /*1bc0*/  SHF.R.S32.HI R23, RZ, 0x1f, R20 ;  /* 0x0000001fff177819 */ /* 0x000fc80000011414 */
[----:B------:R-:W-:-:S03]  /*1bd0*/  LEA.HI R23, R23, R20, RZ, 0x3 ;  /* 0x0000001417177211 */ /* 0x000fc600078f18ff */
[----:B------:R2:W-:Y:S01]  /*1be0*/  LDGSTS.E.BYPASS.LTC128B.128 [R229+0x6000], [R152.64], P0 ;  /* 0x0600000098e57fae */ /* 0x0005e20008101d54 */
[----:B------:R-:W-:Y:S02]  /*1bf0*/  LOP3.LUT R23, R23, 0xfffffff8, RZ, 0xc0, !PT ;  /* 0xfffffff817177812 */ /* 0x000fe400078ec0ff */
[----:B------:R-:W-:-:S03]  /*1c00*/  IADD3 R24, P0, R152, c[0x0][0x1b8], RZ ;  /* 0x00006e0098187a10 */ /* 0x000fc60007f1e0ff */
[----:B------:R-:W-:Y:S01]  /*1c10*/  IMAD.IADD R23, R20, 0x1, -R23 ;  /* 0x0000000114177824 */ /* 0x000fe200078e0a17 */
[----:B------:R-:W-:-:S04]  /*1c20*/  IADD3.X R25, R153, c[0x0][0x1bc], RZ, P0, !PT ;  /* 0x00006f0099197a10 */ /* 0x000fc800007fe4ff */
[----:B------:R-:W-:-:S04]  /*1c30*/  SHF.R.S32.HI R20, RZ, 0x1f, R23 ;  /* 0x0000001fff147819 */ /* 0x000fc80000011417 */
[----:B------:R-:W-:-:S04]  /*1c40*/  LEA.HI R27, R20, R23, RZ, 0x2 ;  /* 0x00000017141b7211 */ /* 0x000fc800078f10ff */
[----:B------:R-:W-:Y:S02]  /*1c50*/  SHF.R.S32.HI R22, RZ, 0x2, R27 ;  /* 0x00000002ff167819 */ /* 0x000fe4000001141b */
[C---:B------:R-:W-:Y:S02]  /*1c60*/  LOP3.LUT R20, R27.reuse, 0xffffffc, RZ, 0xc0, !PT ;  /* 0x0ffffffc1b147812 */ /* 0x040fe400078ec0ff */
[----:B------:R-:W-:-:S03]  /*1c70*/  LEA.HI R21, R27, R22, RZ, 0x1 ;  /* 0x000000161b157211 */ /* 0x000fc600078f08ff */
[----:B------:R-:W-:Y:S01]  /*1c80*/  IMAD.IADD R23, R23, 0x1, -R20 ;  /* 0x0000000117177824 */ /* 0x000fe200078e0a14 */
[----:B------:R-:W-:-:S04]  /*1c90*/  LOP3.LUT R21, R21, 0x3fffffe, RZ, 0xc0, !PT ;  /* 0x03fffffe15157812 */ /* 0x000fc800078ec0ff */
[----:B------:R-:W-:Y:S01]  /*1ca0*/  LOP3.LUT R23, R146, R23, RZ, 0x3c, !PT ;  /* 0x0000001792177212 */ /* 0x000fe200078e3cff */
[----:B------:R-:W-:-:S05]  /*1cb0*/  IMAD.IADD R22, R22, 0x1, -R21 ;  /* 0x0000000116167824 */ /* 0x000fca00078e0a15 */
[----:B------:R-:W-:Y:S01]  /*1cc0*/  LOP3.LUT R22, R22, R19, RZ, 0x3c, !PT ;  /* 0x0000001316167212 */ /* 0x000fe200078e3cff */
[----:B------:R-:W-:-:S04]  /*1cd0*/  IMAD.SHL.U32 R19, R143, 0x8, RZ ;  /* 0x000000088f137824 */ /* 0x000fc800078e00ff */
[----:B------:R-:W-:Y:S01]  /*1ce0*/  IMAD R23, R22, 0x4, R23 ;  /* 0x0000000416177824 */ /* 0x000fe200078e0217 */
[----:B------:R-:W-:-:S03]  /*1cf0*/  LOP3.LUT P0, RZ, R19, 0x10, RZ, 0xc0, !PT ;  /* 0x0000001013ff7812 */ /* 0x000fc6000780c0ff */
[----:B------:R-:W-:Y:S02]  /*1d00*/  IMAD R137, R23, 0x10, R18 ;  /* 0x0000001017897824 */ /* 0x000fe400078e0212 */
[----:B------:R-:W-:-:S03]  /*1d10*/  IMAD.SHL.U32 R18, R143, 0x4, RZ ;  /* 0x000000048f127824 */ /* 0x000fc600078e00ff */
[----:B------:R-:W-:-:S05]  /*1d20*/  IADD3 R228, R137, 0x6000, RZ ;  /* 0x0000600089e47810 */ /* 0x000fca0007ffe0ff */
[----:B------:R3:W-:Y:S01]  /*1d30*/  LDGSTS.E.BYPASS.LTC128B.128 [R137+0x6600], [R24.64], P0 ;  /* 0x0660000018897fae */ /* 0x0007e20008101d54 */
[----:B------:R-:W-:-:S04]  /*1d40*/  IADD3 R26, P0, R24, c[0x0][0x1b8], RZ ;  /* 0x00006e00181a7a10 */ /* 0x000fc80007f1e0ff */
[----:B------:R-:W-:Y:S02]  /*1d50*/  IADD3.X R27, R25, c[0x0][0x1bc], RZ, P0, !PT ;  /* 0x00006f00191b7a10 */ /* 0x000fe400007fe4ff */
[----:B------:R-:W-:-:S04]  /*1d60*/  IADD3 R20, P0, R26, c[0x0][0x1b8], RZ ;  /* 0x00006e001a147a10 */ /* 0x000fc80007f1e0ff */
[----:B------:R-:W-:Y:S02]  /*1d70*/  IADD3.X R21, R27, c[0x0][0x1bc], RZ, P0, !PT ;  /* 0x00006f001b157a10 */ /* 0x000fe400007fe4ff */
[----:B------:R-:W-:Y:S01]  /*1d80*/  LOP3.LUT P0, RZ, R18, 0x10, RZ, 0xc0, !PT ;  /* 0x0000001012ff7812 */ /* 0x000fe2000780c0ff */
[----:B------:R-:W-:-:S12]  /*1d90*/  IMAD.SHL.U32 R18, R143, 0x2, RZ ;  /* 0x000000028f127824 */ /* 0x000fd800078e00ff */
[----:B------:R4:W-:Y:S01]  /*1da0*/  LDGSTS.E.BYPASS.LTC128B.128 [R229+0x6c00], [R26.64], P0 ;  /* 0x06c000001ae57fae */ /* 0x0009e20008101d54 */
[----:B------:R-:W-:Y:S02]  /*1db0*/  LOP3.LUT P0, RZ, R18, 0x10, RZ, 0xc0, !PT ;  /* 0x0000001012ff7812 */ /* 0x000fe4000780c0ff */
[----:B------:R-:W-:-:S04]  /*1dc0*/  LOP3.LUT R18, R143, 0x100, RZ, 0xc0, !PT ;  /* 0x000001008f127812 */ /* 0x000fc800078ec0ff */
[----:B------:R-:W-:-:S07]  /*1dd0*/  SHF.R.U32.HI R18, RZ, 0x4, R18 ;  /* 0x00000004ff127819 */ /* 0x000fce0000011612 */
[----:B------:R5:W-:Y:S01]  /*1de0*/  LDGSTS.E.BYPASS.LTC128B.128 [R137+0x7200], [R20.64], P0 ;  /* 0x0720000014897fae */ /* 0x000be20008101d54 */
[----:B------:R-:W-:-:S04]  /*1df0*/  IADD3 R22, P0, R20, c[0x0][0x1b8], RZ ;  /* 0x00006e0014167a10 */ /* 0x000fc80007f1e0ff */
[----:B------:R-:W-:Y:S02]  /*1e00*/  IADD3.X R23, R21, c[0x0][0x1bc], RZ, P0, !PT ;  /* 0x00006f0015177a10 */ /* 0x000fe400007fe4ff */
[----:B------:R-:W-:Y:S02]  /*1e10*/  ISETP.NE.U32.AND P0, PT, R18, RZ, PT ;  /* 0x000000ff1200720c */ /* 0x000fe40003f05070 */
[----:B------:R-:W-:-:S04]  /*1e20*/  LOP3.LUT R18, R143, 0x200, RZ, 0xc0, !PT ;  /* 0x000002008f127812 */ /* 0x000fc800078ec0ff */
[----:B------:R-:W-:Y:S02]  /*1e30*/  SHF.R.U32.HI R18, RZ, 0x5, R18 ;  /* 0x00000005ff127819 */ /* 0x000fe40000011612 */
[----:B----4-:R-:W-:-:S05]  /*1e40*/  SEL R26, RZ, 0x8, P4 ;  /* 0x00000008ff1a7807 */ /* 0x010fca0002000000 */
[----:B------:R4:W-:Y:S01]  /*1e50*/  LDGSTS.E.BYPASS.LTC128B.128 [R229+0x7800], [R22.64], P0 ;  /* 0x0780000016e57fae */ /* 0x0009e20008101d54 */
[----:B---3--:R-:W-:-:S04]  /*1e60*/  IADD3 R24, P0, R22, c[0x0][0x1b8], RZ ;  /* 0x00006e0016187a10 */ /* 0x008fc80007f1e0ff */
[----:B------:R-:W-:Y:S02]  /*1e70*/  IADD3.X R25, R23, c[0x0][0x1bc], RZ, P0, !PT ;  /* 0x00006f0017197a10 */ /* 0x000fe400007fe4ff */
[----:B------:R-:W-:Y:S02]  /*1e80*/  ISETP.NE.U32.AND P0, PT, R18, RZ, PT ;  /* 0x000000ff1200720c */ /* 0x000fe40003f05070 */
[C---:B------:R-:W-:Y:S02]  /*1e90*/  LOP3.LUT R18, R143.reuse, 0x400, RZ, 0xc0, !PT ;  /* 0x000004008f127812 */ /* 0x040fe400078ec0ff */
[----:B------:R-:W-:Y:S02]  /*1ea0*/  LOP3.LUT R143, R143, 0x800, RZ, 0xc0, !PT ;  /* 0x000008008f8f7812 */ /* 0x000fe400078ec0ff */
[----:B------:R-:W-:Y:S02]  /*1eb0*/  SHF.R.U32.HI R18, RZ, 0x6, R18 ;  /* 0x00000006ff127819 */ /* 0x000fe40000011612 */
[----:B------:R-:W-:-:S05]  /*1ec0*/  SHF.R.U32.HI R143, RZ, 0x7, R143 ;  /* 0x00000007ff8f7819 */ /* 0x000fca000001168f */
[----:B------:R3:W-:Y:S01]  /*1ed0*/  LDGSTS.E.BYPASS.LTC128B.128 [R137+0x7e00], [R24.64], P0 ;  /* 0x07e0000018897fae */ /* 0x0007e20008101d54 */
[----:B-----5:R-:W-:-:S04]  /*1ee0*/  IADD3 R20, P0, R24, c[0x0][0x1b8], RZ ;  /* 0x00006e0018147a10 */ /* 0x020fc80007f1e0ff */
[----:B------:R-:W-:Y:S02]  /*1ef0*/  IADD3.X R21, R25, c[0x0][0x1bc], RZ, P0, !PT ;  /* 0x00006f0019157a10 */ /* 0x000fe400007fe4ff */
[----:B------:R-:W-:Y:S02]  /*1f00*/  ISETP.NE.U32.AND P0, PT, R18, RZ, PT ;  /* 0x000000ff1200720c */ /* 0x000fe40003f05070 */
[----:B------:R-:W-:Y:S02]  /*1f10*/  SEL R18, RZ, 0x1, P2 ;  /* 0x00000001ff127807 */ /* 0x000fe40001000000 */
[----:B------:R-:W-:Y:S02]  /*1f20*/  ISETP.GE.AND P2, PT, R140, c[0x0][0x160], PT ;  /* 0x000058008c007a0c */ /* 0x000fe40003f46270 */
[----:B----4-:R-:W-:Y:S02]  /*1f30*/  IADD3 R22, R142, -0x1, RZ ;  /* 0xffffffff8e167810 */ /* 0x010fe40007ffe0ff */
[----:B------:R-:W-:-:S02]  /*1f40*/  SEL R19, RZ, 0xffffffff, P2 ;  /* 0xffffffffff137807 */ /* 0x000fc40001000000 */
[----:B------:R-:W-:Y:S02]  /*1f50*/  ISETP.NE.AND P2, PT, R6, RZ, PT ;  /* 0x000000ff0600720c */ /* 0x000fe40003f45270 */
[----:B------:R-:W-:Y:S01]  /*1f60*/  SEL R6, RZ, 0x4, P3 ;  /* 0x00000004ff067807 */ /* 0x000fe20001800000 */
[----:B------:R4:W-:Y:S01]  /*1f70*/  LDGSTS.E.BYPASS.LTC128B.128 [R229+0x8400], [R20.64], P0 ;  /* 0x0840000014e57fae */ /* 0x0009e20008101d54 */
[----:B------:R-:W-:Y:S01]  /*1f80*/  ISETP.GE.AND P0, PT, R138, c[0x0][0x160], PT ;  /* 0x000058008a007a0c */ /* 0x000fe20003f06270 */
[----:B------:R-:W-:Y:S01]  /*1f90*/  IMAD.SHL.U32 R19, R19, 0x2, RZ ;  /* 0x0000000213137824 */ /* 0x000fe200078e00ff */
[----:B------:R-:W-:Y:S02]  /*1fa0*/  ISETP.NE.AND P3, PT, R5, RZ, PT ;  /* 0x000000ff0500720c */ /* 0x000fe40003f65270 */
[----:B------:R-:W-:Y:S02]  /*1fb0*/  SEL R23, RZ, 0x8, P0 ;  /* 0x00000008ff177807 */ /* 0x000fe40000000000 */
[----:B---3--:R-:W-:-:S02]  /*1fc0*/  SEL R24, RZ, 0xffffffff, P6 ;  /* 0xffffffffff187807 */ /* 0x008fc40003000000 */
[----:B------:R-:W-:Y:S01]  /*1fd0*/  PLOP3.LUT P0, PT, PT, PT, UP0, 0x80, 0x0 ;  /* 0x000000000000781c */ /* 0x000fe20003f0f008 */
[----:B------:R-:W-:Y:S01]  /*1fe0*/  UISETP.GE.AND UP0, UPT, UR19, 0x4, UPT ;  /* 0x000000041300788c */ /* 0x000fe2000bf06270 */
[----:B------:R-:W-:Y:S01]  /*1ff0*/  SEL R25, RZ, 0x1, P1 ;  /* 0x00000001ff197807 */ /* 0x000fe20000800000 */
[----:B------:R-:W-:Y:S01]  /*2000*/  IMAD.SHL.U32 R24, R24, 0x2, RZ ;  /* 0x0000000218187824 */ /* 0x000fe200078e00ff */
[----:B------:R-:W-:Y:S02]  /*2010*/  ISETP.GE.AND P1, PT, R11, c[0x0][0x164], PT ;  /* 0x000059000b007a0c */ /* 0x000fe40003f26270 */
[----:B------:R-:W-:Y:S02]  /*2020*/  LOP3.LUT R18, R19, 0x2, R18, 0xe2, !PT ;  /* 0x0000000213127812 */ /* 0x000fe400078ee212 */
[----:B------:R-:W-:Y:S02]  /*2030*/  SHF.R.S32.HI R19, RZ, 0x1f, R3 ;  /* 0x0000001fff137819 */ /* 0x000fe40000011403 */
[----:B------:R-:W-:-:S02]  /*2040*/  SEL R5, RZ, 0x4, P5 ;  /* 0x00000004ff057807 */ /* 0x000fc40002800000 */
[----:B------:R-:W-:Y:S02]  /*2050*/  LOP3.LUT R24, R24, 0x2, R25, 0xe2, !PT ;  /* 0x0000000218187812 */ /* 0x000fe400078ee219 */
[----:B------:R-:W-:Y:S02]  /*2060*/  SEL R11, RZ, 0x100, P1 ;  /* 0x00000100ff0b7807 */ /* 0x000fe40000800000 */
[----:B------:R-:W-:Y:S01]  /*2070*/  ISETP.GE.AND P6, PT, R10, c[0x0][0x164], PT ;  /* 0x000059000a007a0c */ /* 0x000fe20003fc6270 */
[----:B------:R-:W-:Y:S01]  /*2080*/  IMAD R10, R19, c[0x0][0x1e0], RZ ;  /* 0x00007800130a7a24 */ /* 0x000fe200078e02ff */
[----:B------:R-:W-:Y:S02]  /*2090*/  ISETP.GE.U32.AND P1, PT, R22, 0x80, PT ;  /* 0x000000801600780c */ /* 0x000fe40003f26070 */
[----:B------:R-:W-:Y:S01]  /*20a0*/  LOP3.LUT R6, R23, R6, R18, 0xfe, !PT ;  /* 0x0000000617067212 */ /* 0x000fe200078efe12 */
[----:B------:R-:W-:Y:S01]  /*20b0*/  IMAD R10, R3, c[0x0][0x1e4], R10 ;  /* 0x00007900030a7a24 */ /* 0x000fe200078e020a */
[----:B------:R-:W-:-:S02]  /*20c0*/  LOP3.LUT R24, R26, R5, R24, 0xfe, !PT ;  /* 0x000000051a187212 */ /* 0x000fc400078efe18 */
[----:B------:R-:W-:Y:S01]  /*20d0*/  SEL R5, RZ, 0x200, P6 ;  /* 0x00000200ff057807 */ /* 0x000fe20003000000 */
[----:B------:R-:W-:Y:S01]  /*20e0*/  CS2R R26, SRZ ;  /* 0x00000000001a7805 */ /* 0x000fe2000001ff00 */
[----:B------:R-:W-:Y:S02]  /*20f0*/  IADD3 R18, P5, R20, c[0x0][0x1b8], RZ ;  /* 0x00006e0014127a10 */ /* 0x000fe40007fbe0ff */
[----:B------:R-:W-:Y:S02]  /*2100*/  IADD3 R142, R142, 0x7f, RZ ;  /* 0x0000007f8e8e7810 */ /* 0x000fe40007ffe0ff */
[----:B------:R-:W-:Y:S02]  /*2110*/  SEL R225, R6, RZ, P1 ;  /* 0x000000ff06e17207 */ /* 0x000fe40000800000 */
[----:B------:R-:W-:Y:S01]  /*2120*/  ISETP.GT.U32.AND P4, PT, R22, 0x7f, PT ;  /* 0x0000007f1600780c */ /* 0x000fe20003f84070 */
[----:B------:R-:W-:Y:S01]  /*2130*/  IMAD.WIDE.U32 R22, R3, c[0x0][0x1e0], RZ ;  /* 0x0000780003167a25 */ /* 0x000fe200078e00ff */
[----:B------:R-:W-:-:S02]  /*2140*/  @!P0 ISETP.LT.AND P2, PT, R144, UR4, !P2 ;  /* 0x0000000490008c0c */ /* 0x000fc4000d741270 */
[----:B------:R-:W-:Y:S01]  /*2150*/  LOP3.LUT R5, R5, R11, R24, 0xfe, !PT ;  /* 0x0000000b05057212 */ /* 0x000fe200078efe18 */
[----:B------:R-:W-:Y:S01]  /*2160*/  IMAD.IADD R10, R23, 0x1, R10 ;  /* 0x00000001170a7824 */ /* 0x000fe200078e020a */
[----:B------:R-:W-:Y:S01]  /*2170*/  IADD3.X R19, R21, c[0x0][0x1bc], RZ, P5, !PT ;  /* 0x00006f0015137a10 */ /* 0x000fe20002ffe4ff */
[----:B------:R-:W-:Y:S01]  /*2180*/  IMAD.SHL.U32 R6, R225, 0x2, RZ ;  /* 0x00000002e1067824 */ /* 0x000fe200078e00ff */
[----:B------:R-:W-:Y:S02]  /*2190*/  SEL R3, RZ, 0x800, P3 ;  /* 0x00000800ff037807 */ /* 0x000fe40001800000 */
[----:B------:R-:W-:Y:S02]  /*21a0*/  SHF.R.S32.HI R25, RZ, 0x1f, R142 ;  /* 0x0000001fff197819 */ /* 0x000fe4000001148e */
[----:B------:R-:W-:Y:S02]  /*21b0*/  ISETP.NE.U32.AND P5, PT, R143, RZ, PT ;  /* 0x000000ff8f00720c */ /* 0x000fe40003fa5070 */
[----:B------:R-:W-:Y:S01]  /*21c0*/  @!P0 IADD3 R24, P3, R4, c[0x0][0x200], RZ ;  /* 0x0000800004188a10 */ /* 0x000fe20007f7e0ff */
[----:B------:R-:W-:Y:S01]  /*21d0*/  IMAD.SHL.U32 R4, R225, 0x10, RZ ;  /* 0x00000010e1047824 */ /* 0x000fe200078e00ff */
[----:B------:R-:W-:-:S02]  /*21e0*/  @!P0 ISETP.GE.U32.AND P2, PT, R15, 0xff, P2 ;  /* 0x000000ff0f00880c */ /* 0x000fc40001746070 */
[----:B------:R-:W-:Y:S02]  /*21f0*/  ISETP.GE.AND P6, PT, R9, c[0x0][0x164], PT ;  /* 0x0000590009007a0c */ /* 0x000fe40003fc6270 */
[----:B------:R-:W-:Y:S02]  /*2200*/  LEA.HI R226, R25, R142, RZ, 0x7 ;  /* 0x0000008e19e27211 */ /* 0x000fe400078f38ff */
[----:B------:R-:W-:Y:S02]  /*2210*/  @!P0 IADD3.X R25, R158, c[0x0][0x204], RZ, P3, !PT ;  /* 0x000081009e198a10 */ /* 0x000fe40001ffe4ff */
[----:B----4-:R-:W-:Y:S01]  /*2220*/  SEL R20, RZ, 0x400, P6 ;  /* 0x00000400ff147807 */ /* 0x010fe20003000000 */
[----:B------:R3:W-:Y:S01]  /*2230*/  LDGSTS.E.BYPASS.LTC128B.128 [R137+0x8a00], [R18.64], P5 ;  /* 0x08a0000012897fae */ /* 0x0007e2000a901d54 */
[----:B------:R-:W-:Y:S01]  /*2240*/  LOP3.LUT P3, RZ, R4, 0x10, RZ, 0xc0, !PT ;  /* 0x0000001004ff7812 */ /* 0x000fe2000786c0ff */
[----:B------:R-:W-:Y:S01]  /*2250*/  IMAD.SHL.U32 R4, R225, 0x8, RZ ;  /* 0x00000008e1047824 */ /* 0x000fe200078e00ff */
[----:B------:R-:W-:Y:S01]  /*2260*/  LOP3.LUT R3, R3, R20, R5, 0xfe, !PT ;  /* 0x0000001403037212 */ /* 0x000fe200078efe05 */
[----:B------:R-:W-:Y:S01]  /*2270*/  IMAD.SHL.U32 R5, R225, 0x4, RZ ;  /* 0x00000004e1057824 */ /* 0x000fe200078e00ff */
[----:B------:R-:W-:Y:S01]  /*2280*/  LEA R14, P6, R22, R14, 0x2 ;  /* 0x0000000e160e7211 */ /* 0x000fe200078c10ff */
[----:B------:R4:W-:Y:S01]  /*2290*/  @!P0 LDGSTS.E.BYPASS.LTC128B.128 [R227], [R24.64], P2 ;  /* 0x0000000018e38fae */ /* 0x0009e20009101d54 */
[----:B------:R-:W-:Y:S01]  /*22a0*/  LOP3.LUT P5, RZ, R4, 0x10, RZ, 0xc0, !PT ;  /* 0x0000001004ff7812 */ /* 0x000fe200078ac0ff */
[----:B------:R-:W-:Y:S01]  /*22b0*/  CS2R R20, SRZ ;  /* 0x0000000000147805 */ /* 0x000fe2000001ff00 */
[----:B------:R-:W-:Y:S01]  /*22c0*/  SEL R224, R3, RZ, P1 ;  /* 0x000000ff03e07207 */ /* 0x000fe20000800000 */
[----:B------:R-:W0:Y:S01]  /*22d0*/  LDGDEPBAR ;  /* 0x00000000000079af */ /* 0x000e220000000000 */
[----:B------:R-:W-:-:S02]  /*22e0*/  LEA.HI.X R7, R22, R7, R10, 0x2, P6 ;  /* 0x0000000716077211 */ /* 0x000fc400030f140a */
[--C-:B------:R-:W-:Y:S01]  /*22f0*/  IADD3 R4, P2, P1, R13, c[0x0][0x1d0], R2.reuse ;  /* 0x000074000d047a10 */ /* 0x100fe2000795e002 */
[----:B------:R5:W-:Y:S01]  /*2300*/  LDGSTS.E.BYPASS.LTC128B.128 [R231+0x80], [R16.64], P3 ;  /* 0x0008000010e77fae */ /* 0x000be20009901d54 */
[----:B------:R-:W-:Y:S01]  /*2310*/  SHF.R.S32.HI R3, RZ, 0x1f, R2 ;  /* 0x0000001fff037819 */ /* 0x000fe20000011402 */
[----:B------:R-:W-:Y:S01]  /*2320*/  IMAD.SHL.U32 R2, R224, 0x10, RZ ;  /* 0x00000010e0027824 */ /* 0x000fe200078e00ff */
[----:B------:R-:W-:Y:S01]  /*2330*/  IADD3 R10, P6, R16, c[0x0][0x188], RZ ;  /* 0x00006200100a7a10 */ /* 0x000fe20007fde0ff */
[----:B------:R-:W-:Y:S01]  /*2340*/  CS2R R22, SRZ ;  /* 0x0000000000167805 */ /* 0x000fe2000001ff00 */
[----:B------:R-:W-:Y:S02]  /*2350*/  LOP3.LUT P0, RZ, R5, 0x10, RZ, 0xc0, !PT ;  /* 0x0000001005ff7812 */ /* 0x000fe4000780c0ff */
[----:B------:R-:W-:Y:S01]  /*2360*/  IADD3.X R5, R12, c[0x0][0x1d4], R3, P2, P1 ;  /* 0x000075000c057a10 */ /* 0x000fe200017e2403 */
[----:B------:R-:W-:Y:S01]  /*2370*/  IMAD.SHL.U32 R3, R224, 0x4, RZ ;  /* 0x00000004e0037824 */ /* 0x000fe200078e00ff */
[----:B------:R-:W-:-:S02]  /*2380*/  LOP3.LUT P2, RZ, R6, 0x10, RZ, 0xc0, !PT ;  /* 0x0000001006ff7812 */ /* 0x000fc4000784c0ff */
[----:B------:R-:W-:Y:S02]  /*2390*/  IADD3.X R11, R17, c[0x0][0x18c], RZ, P6, !PT ;  /* 0x00006300110b7a10 */ /* 0x000fe400037fe4ff */
[----:B------:R-:W-:Y:S02]  /*23a0*/  IADD3 R12, P3, R10, c[0x0][0x188], RZ ;  /* 0x000062000a0c7a10 */ /* 0x000fe40007f7e0ff */
[----:B------:R-:W-:Y:S01]  /*23b0*/  LOP3.LUT P1, RZ, R2, 0x10, RZ, 0xc0, !PT ;  /* 0x0000001002ff7812 */ /* 0x000fe2000782c0ff */
[----:B------:R-:W-:Y:S01]  /*23c0*/  IMAD.SHL.U32 R2, R224, 0x8, RZ ;  /* 0x00000008e0027824 */ /* 0x000fe200078e00ff */
[----:B------:R-:W-:Y:S01]  /*23d0*/  IADD3.X R13, R11, c[0x0][0x18c], RZ, P3, !PT ;  /* 0x000063000b0d7a10 */ /* 0x000fe20001ffe4ff */
[----:B------:R1:W-:Y:S01]  /*23e0*/  LDGSTS.E.BYPASS.LTC128B.128 [R230+0x80], [R10.64], P5 ;  /* 0x000800000ae67fae */ /* 0x0003e2000a901d54 */
[----:B------:R-:W-:Y:S01]  /*23f0*/  IADD3 R138, P6, R12, c[0x0][0x188], RZ ;  /* 0x000062000c8a7a10 */ /* 0x000fe20007fde0ff */
[----:B----4-:R-:W-:Y:S01]  /*2400*/  CS2R R24, SRZ ;  /* 0x0000000000187805 */ /* 0x010fe2000001ff00 */
[----:B------:R-:W-:Y:S01]  /*2410*/  LOP3.LUT P5, RZ, R2, 0x10, RZ, 0xc0, !PT ;  /* 0x0000001002ff7812 */ /* 0x000fe200078ac0ff */
[----:B------:R4:W-:Y:S01]  /*2420*/  LDGSTS.E.BYPASS.LTC128B.128 [R231+0xc80], [R12.64], P0 ;  /* 0x00c800000ce77fae */ /* 0x0009e20008101d54 */
[----:B------:R-:W-:-:S02]  /*2430*/  IADD3.X R139, R13, c[0x0][0x18c], RZ, P6, !PT ;  /* 0x000063000d8b7a10 */ /* 0x000fc400037fe4ff */
[C---:B------:R-:W-:Y:S02]  /*2440*/  LOP3.LUT R2, R224.reuse, 0x100, RZ, 0xc0, !PT ;  /* 0x00000100e0027812 */ /* 0x040fe400078ec0ff */
[----:B------:R-:W-:Y:S01]  /*2450*/  LOP3.LUT P3, RZ, R3, 0x10, RZ, 0xc0, !PT ;  /* 0x0000001003ff7812 */ /* 0x000fe2000786c0ff */
[----:B------:R2:W-:Y:S01]  /*2460*/  LDGSTS.E.BYPASS.LTC128B.128 [R230+0xc80], [R138.64], P2 ;  /* 0x00c800008ae67fae */ /* 0x0005e20009101d54 */
[----:B------:R-:W-:Y:S01]  /*2470*/  IMAD.SHL.U32 R3, R224, 0x2, RZ ;  /* 0x00000002e0037824 */ /* 0x000fe200078e00ff */
[----:B------:R-:W-:Y:S02]  /*2480*/  SHF.R.U32.HI R2, RZ, 0x4, R2 ;  /* 0x00000004ff027819 */ /* 0x000fe40000011602 */
[----:B------:R2:W-:Y:S01]  /*2490*/  LDGSTS.E.BYPASS.LTC128B.128 [R229+0x6080], [R4.64], P1 ;  /* 0x0608000004e57fae */ /* 0x0005e20008901d54 */
[----:B------:R-:W-:Y:S01]  /*24a0*/  ISETP.LT.AND P4, PT, R144, UR4, P4 ;  /* 0x0000000490007c0c */ /* 0x000fe2000a781270 */
[----:B------:R-:W-:Y:S01]  /*24b0*/  UIMAD UR4, UR17, 0x600, UR6 ;  /* 0x00000600110478a4 */ /* 0x000fe2000f8e0206 */
[----:B------:R-:W-:-:S02]  /*24c0*/  LOP3.LUT P6, RZ, R3, 0x10, RZ, 0xc0, !PT ;  /* 0x0000001003ff7812 */ /* 0x000fc400078cc0ff */
[----:B------:R-:W-:Y:S01]  /*24d0*/  ISETP.NE.U32.AND P0, PT, R2, RZ, PT ;  /* 0x000000ff0200720c */ /* 0x000fe20003f05070 */
[----:B------:R-:W-:Y:S01]  /*24e0*/  ULEA UR4, UR4, 0x6000, 0x4 ;  /* 0x0000600004047891 */ /* 0x000fe2000f8e203f */
[C---:B------:R-:W-:Y:S02]  /*24f0*/  LOP3.LUT R3, R224.reuse, 0x200, RZ, 0xc0, !PT ;  /* 0x00000200e0037812 */ /* 0x040fe400078ec0ff */
[----:B------:R-:W-:Y:S02]  /*2500*/  LOP3.LUT R2, R224, 0x400, RZ, 0xc0, !PT ;  /* 0x00000400e0027812 */ /* 0x000fe400078ec0ff */
[----:B------:R-:W-:Y:S02]  /*2510*/  SHF.R.U32.HI R3, RZ, 0x5, R3 ;  /* 0x00000005ff037819 */ /* 0x000fe40000011603 */
[----:B-1----:R-:W-:Y:S02]  /*2520*/  IADD3 R10, P2, R4, c[0x0][0x1b8], RZ ;  /* 0x00006e00040a7a10 */ /* 0x002fe40007f5e0ff */
[----:B------:R-:W-:-:S02]  /*2530*/  SHF.R.U32.HI R2, RZ, 0x6, R2 ;  /* 0x00000006ff027819 */ /* 0x000fc40000011602 */
[----:B------:R-:W-:Y:S02]  /*2540*/  IADD3.X R11, R5, c[0x0][0x1bc], RZ, P2, !PT ;  /* 0x00006f00050b7a10 */ /* 0x000fe400017fe4ff */
[----:B-----5:R-:W-:Y:S02]  /*2550*/  IADD3 R16, P1, R10, c[0x0][0x1b8], RZ ;  /* 0x00006e000a107a10 */ /* 0x020fe40007f3e0ff */
[----:B------:R-:W-:Y:S01]  /*2560*/  ISETP.NE.U32.AND P2, PT, R2, RZ, PT ;  /* 0x000000ff0200720c */ /* 0x000fe20003f45070 */
[----:B------:R1:W-:Y:S01]  /*2570*/  LDGSTS.E.BYPASS.LTC128B.128 [R137+0x6680], [R10.64], P5 ;  /* 0x066800000a897fae */ /* 0x0003e2000a901d54 */
[----:B------:R-:W-:Y:S02]  /*2580*/  IADD3.X R17, R11, c[0x0][0x1bc], RZ, P1, !PT ;  /* 0x00006f000b117a10 */ /* 0x000fe40000ffe4ff */
[----:B----4-:R-:W-:Y:S02]  /*2590*/  IADD3 R12, P1, R16, c[0x0][0x1b8], RZ ;  /* 0x00006e00100c7a10 */ /* 0x010fe40007f3e0ff */
[----:B------:R-:W-:Y:S01]  /*25a0*/  ISETP.NE.U32.AND P5, PT, R3, RZ, PT ;  /* 0x000000ff0300720c */ /* 0x000fe20003fa5070 */
[----:B------:R4:W-:Y:S01]  /*25b0*/  LDGSTS.E.BYPASS.LTC128B.128 [R229+0x6c80], [R16.64], P3 ;  /* 0x06c8000010e57fae */ /* 0x0009e20009901d54 */
[----:B------:R-:W-:-:S02]  /*25c0*/  IADD3.X R13, R17, c[0x0][0x1bc], RZ, P1, !PT ;  /* 0x00006f00110d7a10 */ /* 0x000fc40000ffe4ff */
[----:B---3--:R-:W-:Y:S02]  /*25d0*/  IADD3 R18, P1, R12, c[0x0][0x1b8], RZ ;  /* 0x00006e000c127a10 */ /* 0x008fe40007f3e0ff */
[----:B------:R-:W-:Y:S01]  /*25e0*/  LOP3.LUT R2, R224, 0x800, RZ, 0xc0, !PT ;  /* 0x00000800e0027812 */ /* 0x000fe200078ec0ff */
[----:B------:R3:W-:Y:S01]  /*25f0*/  LDGSTS.E.BYPASS.LTC128B.128 [R137+0x7280], [R12.64], P6 ;  /* 0x072800000c897fae */ /* 0x0007e2000b101d54 */
[----:B------:R-:W-:Y:S02]  /*2600*/  IADD3.X R19, R13, c[0x0][0x1bc], RZ, P1, !PT ;  /* 0x00006f000d137a10 */ /* 0x000fe40000ffe4ff */
[----:B--2---:R-:W-:Y:S02]  /*2610*/  IADD3 R4, P1, R18, c[0x0][0x1b8], RZ ;  /* 0x00006e0012047a10 */ /* 0x004fe40007f3e0ff */
[----:B------:R-:W-:Y:S01]  /*2620*/  PLOP3.LUT P3, PT, PT, PT, UP0, 0x80, 0x0 ;  /* 0x000000000000781c */ /* 0x000fe20003f6f008 */
[----:B------:R2:W-:Y:S01]  /*2630*/  LDGSTS.E.BYPASS.LTC128B.128 [R229+0x7880], [R18.64], P0 ;  /* 0x0788000012e57fae */ /* 0x0005e20008101d54 */
[----:B------:R-:W-:-:S02]  /*2640*/  SHF.R.U32.HI R2, RZ, 0x7, R2 ;  /* 0x00000007ff027819 */ /* 0x000fc40000011602 */
[----:B------:R-:W-:Y:S02]  /*2650*/  IADD3.X R5, R19, c[0x0][0x1bc], RZ, P1, !PT ;  /* 0x00006f0013057a10 */ /* 0x000fe40000ffe4ff */
[----:B------:R-:W-:Y:S02]  /*2660*/  ISETP.NE.U32.AND P0, PT, R2, RZ, PT ;  /* 0x000000ff0200720c */ /* 0x000fe40003f05070 */
[----:B------:R-:W-:Y:S01]  /*2670*/  LEA.HI.SX32 R226, R226, 0xfffffffe, 0x19 ;  /* 0xfffffffee2e27811 */ /* 0x000fe200078fcaff */
[----:B------:R5:W-:Y:S01]  /*2680*/  LDGSTS.E.BYPASS.LTC128B.128 [R137+0x7e80], [R4.64], P5 ;  /* 0x07e8000004897fae */ /* 0x000be2000a901d54 */
[----:B-1----:R-:W-:Y:S02]  /*2690*/  IADD3 R10, P1, R4, c[0x0][0x1b8], RZ ;  /* 0x00006e00040a7a10 */ /* 0x002fe40007f3e0ff */
[----:B------:R-:W-:Y:S02]  /*26a0*/  IADD3 R188, P5, R14, c[0x0][0x200], RZ ;  /* 0x000080000ebc7a10 */ /* 0x000fe40007fbe0ff */
[----:B------:R-:W-:Y:S01]  /*26b0*/  IADD3.X R11, R5, c[0x0][0x1bc], RZ, P1, !PT ;  /* 0x00006f00050b7a10 */ /* 0x000fe20000ffe4ff */
[----:B------:R-:W-:Y:S01]  /*26c0*/  CS2R R14, SRZ ;  /* 0x00000000000e7805 */ /* 0x000fe2000001ff00 */
[----:B------:R-:W-:Y:S01]  /*26d0*/  IADD3 R2, P1, R10, c[0x0][0x1b8], RZ ;  /* 0x00006e000a027a10 */ /* 0x000fe20007f3e0ff */
[----:B----4-:R-:W-:Y:S01]  /*26e0*/  CS2R R16, SRZ ;  /* 0x0000000000107805 */ /* 0x010fe2000001ff00 */
[----:B------:R-:W-:Y:S01]  /*26f0*/  IADD3.X R189, R7, c[0x0][0x204], RZ, P5, !PT ;  /* 0x0000810007bd7a10 */ /* 0x000fe20002ffe4ff */
[----:B------:R1:W-:Y:S01]  /*2700*/  LDGSTS.E.BYPASS.LTC128B.128 [R229+0x8480], [R10.64], P2 ;  /* 0x084800000ae57fae */ /* 0x0003e20009101d54 */
[----:B------:R-:W-:Y:S01]  /*2710*/  IADD3.X R3, R11, c[0x0][0x1bc], RZ, P1, !PT ;  /* 0x00006f000b037a10 */ /* 0x000fe20000ffe4ff */
[----:B------:R-:W-:Y:S01]  /*2720*/  IMAD.U32 R7, RZ, RZ, UR17 ;  /* 0x00000011ff077e24 */ /* 0x000fe2000f8e00ff */
[----:B------:R-:W-:Y:S01]  /*2730*/  @!P3 LEA R9, R8, 0x800, 0x2 ;  /* 0x000008000809b811 */ /* 0x000fe200078e10ff */
[----:B---3--:R-:W-:Y:S01]  /*2740*/  CS2R R12, SRZ ;  /* 0x00000000000c7805 */ /* 0x008fe2000001ff00 */
[----:B------:R-:W-:Y:S01]  /*2750*/  ISETP.NE.AND P1, PT, R226, RZ, PT ;  /* 0x000000ffe200720c */ /* 0x000fe20003f25270 */
[----:B------:R3:W-:Y:S01]  /*2760*/  LDGSTS.E.BYPASS.LTC128B.128 [R137+0x8a80], [R2.64], P0 ;  /* 0x08a8000002897fae */ /* 0x0007e20008101d54 */
[----:B------:R-:W-:-:S02]  /*2770*/  IADD3 R220, P0, R188, c[0x0][0x1f0], RZ ;  /* 0x00007c00bcdc7a10 */ /* 0x000fc40007f1e0ff */
[----:B------:R-:W-:Y:S01]  /*2780*/  IADD3 R218, P2, R2, c[0x0][0x1c0], RZ ;  /* 0x0000700002da7a10 */ /* 0x000fe20007f5e0ff */
[----:B------:R1:W-:Y:S01]  /*2790*/  @!P3 LDGSTS.E.BYPASS.LTC128B.128 [R9], [R188.64], P4 ;  /* 0x00000000bc09bfae */ /* 0x0003e2000a101d54 */
[----:B------:R-:W-:Y:S01]  /*27a0*/  ISETP.NE.AND P4, PT, R226, RZ, P4 ;  /* 0x000000ffe200720c */ /* 0x000fe20002785270 */
[----:B--2---:R-:W-:Y:S01]  /*27b0*/  CS2R R18, SRZ ;  /* 0x0000000000127805 */ /* 0x004fe2000001ff00 */
[----:B------:R-:W-:Y:S01]  /*27c0*/  IADD3 R216, P3, R138, c[0x0][0x190], RZ ;  /* 0x000064008ad87a10 */ /* 0x000fe20007f7e0ff */
[----:B------:R-:W0:Y:S01]  /*27d0*/  LDGDEPBAR ;  /* 0x00000000000079af */ /* 0x000e220000000000 */
[----:B------:R-:W-:Y:S01]  /*27e0*/  SEL R225, R225, RZ, P1 ;  /* 0x000000ffe1e17207 */ /* 0x000fe20000800000 */
[----:B-----5:R-:W-:Y:S01]  /*27f0*/  IMAD.U32 R4, RZ, RZ, UR16 ;  /* 0x00000010ff047e24 */ /* 0x020fe2000f8e00ff */
[----:B------:R-:W-:Y:S02]  /*2800*/  SEL R223, RZ, 0x1, !P4 ;  /* 0x00000001ffdf7807 */ /* 0x000fe40006000000 */
[----:B------:R-:W-:Y:S01]  /*2810*/  IADD3.X R221, R189, c[0x0][0x1f4], RZ, P0, !PT ;  /* 0x00007d00bddd7a10 */ /* 0x000fe200007fe4ff */
[----:B------:R-:W-:Y:S01]  /*2820*/  IMAD R5, R4, 0x300, R205 ;  /* 0x0000030004057824 */ /* 0x000fe200078e02cd */
[----:B------:R-:W-:Y:S01]  /*2830*/  SEL R224, R224, RZ, P1 ;  /* 0x000000ffe0e07207 */ /* 0x000fe20000800000 */
[----:B------:R-:W-:Y:S01]  /*2840*/  IMAD R4, R7, 0x600, R204 ;  /* 0x0000060007047824 */ /* 0x000fe200078e02cc */
[----:B------:R-:W-:Y:S01]  /*2850*/  IADD3.X R217, R139, c[0x0][0x194], RZ, P3, !PT ;  /* 0x000065008bd97a10 */ /* 0x000fe20001ffe4ff */
[----:B------:R-:W-:Y:S01]  /*2860*/  IMAD.SHL.U32 R205, R205, 0x10, RZ ;  /* 0x00000010cdcd7824 */ /* 0x000fe200078e00ff */
[----:B------:R-:W-:Y:S01]  /*2870*/  IADD3 R5, R5, UR6, RZ ;  /* 0x0000000605057c10 */ /* 0x000fe2000fffe0ff */
[----:B------:R-:W-:Y:S01]  /*2880*/  IMAD.SHL.U32 R204, R204, 0x10, RZ ;  /* 0x00000010cccc7824 */ /* 0x000fe200078e00ff */
[----:B------:R-:W-:Y:S01]  /*2890*/  IADD3 R4, R4, UR6, RZ ;  /* 0x0000000604047c10 */ /* 0x000fe2000fffe0ff */
[----:B------:R-:W-:Y:S01]  /*28a0*/  CS2R R6, SRZ ;  /* 0x0000000000067805 */ /* 0x000fe2000001ff00 */
[----:B------:R-:W-:Y:S01]  /*28b0*/  IADD3.X R219, R3, c[0x0][0x1c4], RZ, P2, !PT ;  /* 0x0000710003db7a10 */ /* 0x000fe200017fe4ff */
[----:B------:R-:W-:-:S02]  /*28c0*/  IMAD.SHL.U32 R5, R5, 0x10, RZ ;  /* 0x0000001005057824 */ /* 0x000fc400078e00ff */
[----:B------:R-:W-:Y:S01]  /*28d0*/  IMAD.SHL.U32 R4, R4, 0x10, RZ ;  /* 0x0000001004047824 */ /* 0x000fe200078e00ff */
[----:B------:R-:W-:-:S04]  /*28e0*/  DEPBAR.LE SB0, 0x1 ;  /* 0x000080400000791a */ /* 0x000fc80000000000 */
[----:B------:R-:W-:Y:S06]  /*28f0*/  BAR.SYNC.DEFER_BLOCKING 0x0 ;  /* 0x0000000000007b1d */ /* 0x000fec0000010000 */
[----:B------:R-:W2:Y:S04]  /*2900*/  LDSM.16.M88.4 R140, [R205+UR5] ;  /* 0x00000005cd8c783b */ /* 0x000ea80008000200 */
[----:B------:R-:W4:Y:S04]  /*2910*/  LDSM.16.M88.4 R144, [R204+UR4] ;  /* 0x00000004cc90783b */ /* 0x000f280008000200 */
[----:B-1----:R-:W1:Y:S04]  /*2920*/  LDSM.16.M88.4 R8, [R0+0x12000] ;  /* 0x012000000008783b */ /* 0x002e680000000200 */
[----:B------:R-:W1:Y:S04]  /*2930*/  LDSM.16.M88.4 R176, [R5+0xc00] ;  /* 0x000c000005b0783b */ /* 0x000e680000000200 */
        /* <DEDUP_REMOVED lines=8> */
[----:B------:R5:W1:Y:S02]  /*29c0*/  LDSM.16.M88.4 R172, [R4+0xb400] ;  /* 0x00b4000004ac783b */ /* 0x000a640000000200 */
[----:B-----5:R-:W-:-:S02]  /*29d0*/  CS2R R4, SRZ ;  /* 0x0000000000047805 */ /* 0x020fc4000001ff00 */
[----:B--234-:R-:W-:Y:S02]  /*29e0*/  MOV R207, c[0x0][0x1bc] ;  /* 0x00006f0000cf7a02 */ /* 0x01cfe40000000f00 */
[----:B------:R-:W-:-:S02]  /*29f0*/  MOV R209, c[0x0][0x18c] ;  /* 0x0000630000d17a02 */ /* 0x000fc40000000f00 */
[----:B------:R-:W-:Y:S01]  /*2a00*/  LOP3.LUT R3, R205, 0x20, RZ, 0x3c, !PT ;  /* 0x00000020cd037812 */ /* 0x000fe200078e3cff */
[----:B------:R-:W-:Y:S01]  /*2a10*/  IMAD R215, R207, 0x3, RZ ;  /* 0x00000003cfd77824 */ /* 0x000fe200078e02ff */
[----:B------:R-:W-:Y:S01]  /*2a20*/  LOP3.LUT R2, R204, 0x40, RZ, 0x3c, !PT ;  /* 0x00000040cc027812 */ /* 0x000fe200078e3cff */
[----:B------:R-:W-:Y:S01]  /*2a30*/  IMAD R214, R209, 0x3, RZ ;  /* 0x00000003d1d67824 */ /* 0x000fe200078e02ff */
[----:B------:R-:W-:Y:S01]  /*2a40*/  MOV R210, c[0x0][0x188] ;  /* 0x0000620000d27a02 */ /* 0x000fe20000000f00 */
[C---:B------:R-:W-:Y:S01]  /*2a50*/  IMAD R213, R207.reuse, 0x5, RZ ;  /* 0x00000005cfd57824 */ /* 0x040fe200078e02ff */
[----:B------:R-:W-:Y:S01]  /*2a60*/  MOV R208, c[0x0][0x1b8] ;  /* 0x00006e0000d07a02 */ /* 0x000fe20000000f00 */
[C---:B------:R-:W-:Y:S02]  /*2a70*/  IMAD R212, R207.reuse, 0x6, RZ ;  /* 0x00000006cfd47824 */ /* 0x040fe400078e02ff */
[----:B------:R-:W-:Y:S02]  /*2a80*/  IMAD R211, R207, 0x7, RZ ;  /* 0x00000007cfd37824 */ /* 0x000fe400078e02ff */
.L_x_1:
[C---:B-12---:R-:W-:Y:S01]  /*2a90*/  IMMA.SP.16864.S8.S8.SAT R4, R140.reuse.ROW, R144.COL, R4, R8, 0x0 ;  /* 0x000008908c047237 */ /* 0x046fe20000645504 */
[----:B------:R-:W-:Y:S01]  /*2aa0*/  LDSM.16.M88.4 R188, [R3+UR5] ;  /* 0x0000000503bc783b */ /* 0x000fe20008000200 */
[----:B------:R-:W-:Y:S02]  /*2ab0*/  UISETP.NE.AND UP0, UPT, UR11, 0x2, UPT ;  /* 0x000000020b00788c */ /* 0x000fe4000bf05270 */
[----:B------:R-:W-:Y:S02]  /*2ac0*/  UMOV UR10, UR5 ;  /* 0x00000005000a7c82 */ /* 0x000fe40008000000 */
[----:B------:R-:W-:Y:S01]  /*2ad0*/  UMOV UR9, UR4 ;  /* 0x0000000400097c82 */ /* 0x000fe20008000000 */
[----:B------:R-:W-:Y:S01]  /*2ae0*/  LOP3.LUT P6, RZ, R225, 0x1, RZ, 0xc0, !PT ;  /* 0x00000001e1ff7812 */ /* 0x000fe200078cc0ff */
[C---:B------:R-:W-:Y:S01]  /*2af0*/  IMMA.SP.16864.S8.S8.SAT R12, R140.reuse.ROW, R148.COL, R12, R8, 0x0 ;  /* 0x000008948c0c7237 */ /* 0x040fe2000064550c */
[----:B------:R-:W-:Y:S01]  /*2b00*/  LDSM.16.M88.4 R136, [R0+0x12400] ;  /* 0x012400000088783b */ /* 0x000fe20000000200 */
[----:B------:R-:W-:Y:S02]  /*2b10*/  UISETP.NE.AND UP1, UPT, UR15, 0x2, UPT ;  /* 0x000000020f00788c */ /* 0x000fe4000bf25270 */
[----:B------:R-:W-:Y:S01]  /*2b20*/  IADD3 R239, R231, UR12, RZ ;  /* 0x0000000ce7ef7c10 */ /* 0x000fe2000fffe0ff */
[----:B------:R-:W-:Y:S01]  /*2b30*/  IMAD.WIDE.U32 R240, R208, 0x3, R218 ;  /* 0x00000003d0f07825 */ /* 0x000fe200078e00da */
[----:B------:R-:W-:Y:S01]  /*2b40*/  IADD3 R234, P3, R216, c[0x0][0x188], RZ ;  /* 0x00006200d8ea7a10 */ /* 0x000fe20007f7e0ff */
[----:B------:R-:W-:Y:S01]  /*2b50*/  @UP0 UIADD3 UR11, UR11, 0x1, URZ ;  /* 0x000000010b0b0890 */ /* 0x000fe2000fffe03f */
[C---:B------:R-:W-:Y:S01]  /*2b60*/  IMMA.SP.16864.S8.S8.SAT R16, R140.reuse.ROW, R152.COL, R16, R8, 0x0 ;  /* 0x000008988c107237 */ /* 0x040fe20000645510 */
[----:B------:R-:W-:Y:S01]  /*2b70*/  LDSM.16.M88.4 R192, [R3+UR5+0xc00] ;  /* 0x000c000503c0783b */ /* 0x000fe20008000200 */
[----:B------:R-:W-:Y:S02]  /*2b80*/  UMOV UR6, UR12 ;  /* 0x0000000c00067c82 */ /* 0x000fe40008000000 */
[----:B------:R-:W-:Y:S01]  /*2b90*/  IADD3.X R235, R217, c[0x0][0x18c], RZ, P3, !PT ;  /* 0x00006300d9eb7a10 */ /* 0x000fe20001ffe4ff */
[----:B------:R-:W-:Y:S01]  /*2ba0*/  IMAD.IADD R241, R241, 0x1, R215 ;  /* 0x00000001f1f17824 */ /* 0x000fe200078e02d7 */
[----:B------:R-:W-:Y:S01]  /*2bb0*/  IADD3 R237, R230, UR12, RZ ;  /* 0x0000000ce6ed7c10 */ /* 0x000fe2000fffe0ff */
[C---:B------:R-:W-:Y:S01]  /*2bc0*/  IMAD.WIDE.U32 R246, R208.reuse, 0x5, R218 ;  /* 0x00000005d0f67825 */ /* 0x040fe200078e00da */
[C---:B------:R-:W-:Y:S01]  /*2bd0*/  IMMA.SP.16864.S8.S8.SAT R20, R140.reuse.ROW, R156.COL, R20, R8, 0x0 ;  /* 0x0000089c8c147237 */ /* 0x040fe20000645514 */
[----:B------:R-:W-:Y:S01]  /*2be0*/  LDSM.16.M88.4 R196, [R3+UR5+0x1800] ;  /* 0x0018000503c4783b */ /* 0x000fe20008000200 */
[----:B------:R-:W-:Y:S02]  /*2bf0*/  @UP1 UIADD3 UR15, UR15, 0x1, URZ ;  /* 0x000000010f0f1890 */ /* 0x000fe4000fffe03f */
[----:B------:R-:W-:Y:S01]  /*2c00*/  IMAD.IADD R247, R247, 0x1, R213 ;  /* 0x00000001f7f77824 */ /* 0x000fe200078e02d5 */
[----:B------:R-:W-:Y:S01]  /*2c10*/  LOP3.LUT R232, R225, 0x2, RZ, 0xc0, !PT ;  /* 0x00000002e1e87812 */ /* 0x000fe200078ec0ff */
[----:B------:R-:W-:Y:S01]  /*2c20*/  IMAD.WIDE.U32 R248, R208, 0x6, R218 ;  /* 0x00000006d0f87825 */ /* 0x000fe200078e00da */
[----:B------:R-:W-:Y:S01]  /*2c30*/  LOP3.LUT R222, R224, 0x2, RZ, 0xc0, !PT ;  /* 0x00000002e0de7812 */ /* 0x000fe200078ec0ff */
[C---:B------:R-:W-:Y:S01]  /*2c40*/  IMMA.SP.16864.S8.S8.SAT R24, R140.reuse.ROW, R160.COL, R24, R8, 0x0 ;  /* 0x000008a08c187237 */ /* 0x040fe20000645518 */
[----:B------:R-:W-:Y:S01]  /*2c50*/  LDSM.16.M88.4 R200, [R3+UR5+0x2400] ;  /* 0x0024000503c8783b */ /* 0x000fe20008000200 */
[----:B------:R-:W-:Y:S02]  /*2c60*/  @UP0 UIADD3 UR5, UR5, 0x80, URZ ;  /* 0x0000008005050890 */ /* 0x000fe4000fffe03f */
[----:B------:R-:W-:Y:S01]  /*2c70*/  IMAD.IADD R249, R249, 0x1, R212 ;  /* 0x00000001f9f97824 */ /* 0x000fe200078e02d4 */
[----:B------:R-:W-:Y:S01]  /*2c80*/  @!UP0 UIADD3 UR5, UR10, -0x100, URZ ;  /* 0xffffff000a058890 */ /* 0x000fe2000fffe03f */
[----:B------:R-:W-:Y:S01]  /*2c90*/  IMAD.MOV.U32 R206, RZ, RZ, R0 ;  /* 0x000000ffffce7224 */ /* 0x000fe200078e0000 */
[----:B------:R-:W-:Y:S01]  /*2ca0*/  SHF.R.U32.HI R232, RZ, 0x1, R232 ;  /* 0x00000001ffe87819 */ /* 0x000fe200000116e8 */
[C---:B------:R-:W-:Y:S01]  /*2cb0*/  IMMA.SP.16864.S8.S8.SAT R28, R140.reuse.ROW, R164.COL, R28, R8, 0x0 ;  /* 0x000008a48c1c7237 */ /* 0x040fe2000064551c */
[----:B------:R-:W-:Y:S02]  /*2cc0*/  UMOV UR8, UR14 ;  /* 0x0000000e00087c82 */ /* 0x000fe40008000000 */
[----:B------:R-:W-:Y:S01]  /*2cd0*/  UMOV UR7, UR13 ;  /* 0x0000000d00077c82 */ /* 0x000fe20008000000 */
[----:B------:R-:W-:Y:S01]  /*2ce0*/  ISETP.NE.U32.AND P2, PT, R232, RZ, PT ;  /* 0x000000ffe800720c */ /* 0x000fe20003f45070 */
[----:B------:R-:W-:Y:S01]  /*2cf0*/  @UP1 UIADD3 UR12, UR12, 0x80, URZ ;  /* 0x000000800c0c1890 */ /* 0x000fe2000fffe03f */
[----:B------:R-:W-:Y:S01]  /*2d00*/  SHF.R.U32.HI R222, RZ, 0x1, R222 ;  /* 0x00000001ffde7819 */ /* 0x000fe200000116de */
[----:B------:R-:W-:Y:S01]  /*2d10*/  @!UP1 UIADD3 UR12, UR6, -0x100, URZ ;  /* 0xffffff00060c9890 */ /* 0x000fe2000fffe03f */
[C---:B------:R-:W-:Y:S01]  /*2d20*/  IMMA.SP.16864.S8.S8.SAT R32, R140.reuse.ROW, R168.COL, R32, R8, 0x0 ;  /* 0x000008a88c207237 */ /* 0x040fe20000645520 */
[----:B------:R-:W-:Y:S02]  /*2d30*/  @!UP1 UMOV UR15, URZ ;  /* 0x0000003f000f9c82 */ /* 0x000fe40008000000 */
[----:B------:R-:W-:Y:S01]  /*2d40*/  @!UP0 UMOV UR11, URZ ;  /* 0x0000003f000b8c82 */ /* 0x000fe20008000000 */
[----:B------:R-:W-:Y:S02]  /*2d50*/  ISETP.NE.U32.AND P5, PT, R222, RZ, PT ;  /* 0x000000ffde00720c */ /* 0x000fe40003fa5070 */
[----:B------:R-:W-:Y:S02]  /*2d60*/  LOP3.LUT R233, R223, 0x1, RZ, 0xc0, !PT ;  /* 0x00000001dfe97812 */ /* 0x000fe400078ec0ff */
[----:B------:R-:W-:Y:S04]  /*2d70*/  IMMA.SP.16864.S8.S8.SAT R36, R140.ROW, R172.COL, R36, R8, 0x0 ;  /* 0x000008ac8c247237 */ /* 0x000fe80000645524 */
[----:B------:R-:W-:Y:S02]  /*2d80*/  ISETP.NE.U32.AND P0, PT, R233, 0x1, PT ;  /* 0x00000001e900780c */ /* 0x000fe40003f05070 */
[C---:B------:R-:W-:Y:S02]  /*2d90*/  LOP3.LUT R232, R224.reuse, 0x4, RZ, 0xc0, !PT ;  /* 0x00000004e0e87812 */ /* 0x040fe400078ec0ff */
[C---:B------:R-:W-:Y:S04]  /*2da0*/  IMMA.SP.16864.S8.S8.SAT R40, R176.reuse.ROW, R172.COL, R40, R9, 0x0 ;  /* 0x000009acb0287237 */ /* 0x040fe80000645528 */
[----:B------:R-:W-:Y:S02]  /*2db0*/  SHF.R.U32.HI R232, RZ, 0x2, R232 ;  /* 0x00000002ffe87819 */ /* 0x000fe400000116e8 */
[----:B------:R-:W-:Y:S02]  /*2dc0*/  LOP3.LUT R233, R224, 0x8, RZ, 0xc0, !PT ;  /* 0x00000008e0e97812 */ /* 0x000fe400078ec0ff */
[C---:B------:R-:W-:Y:S04]  /*2dd0*/  IMMA.SP.16864.S8.S8.SAT R44, R176.reuse.ROW, R168.COL, R44, R9, 0x0 ;  /* 0x000009a8b02c7237 */ /* 0x040fe8000064552c */
[----:B------:R-:W-:Y:S02]  /*2de0*/  ISETP.NE.U32.AND P4, PT, R232, RZ, PT ;  /* 0x000000ffe800720c */ /* 0x000fe40003f85070 */
[----:B------:R-:W-:Y:S02]  /*2df0*/  SHF.R.U32.HI R233, RZ, 0x3, R233 ;  /* 0x00000003ffe97819 */ /* 0x000fe400000116e9 */
[C---:B------:R-:W-:Y:S04]  /*2e00*/  IMMA.SP.16864.S8.S8.SAT R48, R176.reuse.ROW, R164.COL, R48, R9, 0x0 ;  /* 0x000009a4b0307237 */ /* 0x040fe80000645530 */
[----:B------:R-:W-:Y:S02]  /*2e10*/  ISETP.NE.U32.AND P1, PT, R233, RZ, PT ;  /* 0x000000ffe900720c */ /* 0x000fe40003f25070 */
[----:B------:R-:W-:Y:S02]  /*2e20*/  IADD3 R233, R228, UR14, RZ ;  /* 0x0000000ee4e97c10 */ /* 0x000fe4000fffe0ff */
[C---:B------:R-:W-:Y:S04]  /*2e30*/  IMMA.SP.16864.S8.S8.SAT R52, R176.reuse.ROW, R160.COL, R52, R9, 0x0 ;  /* 0x000009a0b0347237 */ /* 0x040fe80000645534 */
[C---:B------:R-:W-:Y:S02]  /*2e40*/  LOP3.LUT R222, R224.reuse, 0x200, RZ, 0xc0, !PT ;  /* 0x00000200e0de7812 */ /* 0x040fe400078ec0ff */
[----:B------:R-:W-:Y:S02]  /*2e50*/  LOP3.LUT R232, R224, 0x400, RZ, 0xc0, !PT ;  /* 0x00000400e0e87812 */ /* 0x000fe400078ec0ff */
[C---:B------:R-:W-:Y:S04]  /*2e60*/  IMMA.SP.16864.S8.S8.SAT R56, R176.reuse.ROW, R156.COL, R56, R9, 0x0 ;  /* 0x0000099cb0387237 */ /* 0x040fe80000645538 */
[----:B------:R-:W-:Y:S02]  /*2e70*/  SHF.R.U32.HI R222, RZ, 0x9, R222 ;  /* 0x00000009ffde7819 */ /* 0x000fe400000116de */
[----:B------:R-:W-:Y:S02]  /*2e80*/  SHF.R.U32.HI R232, RZ, 0xa, R232 ;  /* 0x0000000affe87819 */ /* 0x000fe400000116e8 */
[C---:B------:R-:W-:Y:S04]  /*2e90*/  IMMA.SP.16864.S8.S8.SAT R60, R176.reuse.ROW, R152.COL, R60, R9, 0x0 ;  /* 0x00000998b03c7237 */ /* 0x040fe8000064553c */
[----:B------:R-:W-:Y:S01]  /*2ea0*/  ISETP.NE.U32.AND P3, PT, R222, RZ, PT ;  /* 0x000000ffde00720c */ /* 0x000fe20003f65070 */
[----:B------:R-:W-:Y:S03]  /*2eb0*/  IMAD.U32 R222, RZ, RZ, UR19 ;  /* 0x00000013ffde7e24 */ /* 0x000fe6000f8e00ff */
[C---:B------:R-:W-:Y:S04]  /*2ec0*/  IMMA.SP.16864.S8.S8.SAT R64, R176.reuse.ROW, R148.COL, R64, R9, 0x0 ;  /* 0x00000994b0407237 */ /* 0x040fe80000645540 */
[----:B------:R-:W-:Y:S02]  /*2ed0*/  ISETP.LT.AND P0, PT, R222, 0x4, !P0 ;  /* 0x00000004de00780c */ /* 0x000fe40004701270 */
[----:B------:R-:W-:Y:S02]  /*2ee0*/  LOP3.LUT R222, R225, 0x8, RZ, 0xc0, !PT ;  /* 0x00000008e1de7812 */ /* 0x000fe400078ec0ff */
[----:B------:R-:W-:Y:S04]  /*2ef0*/  IMMA.SP.16864.S8.S8.SAT R68, R176.ROW, R144.COL, R68, R9, 0x0 ;  /* 0x00000990b0447237 */ /* 0x000fe80000645544 */
[----:B------:R-:W-:Y:S04]  /*2f00*/  SHF.R.U32.HI R222, RZ, 0x3, R222 ;  /* 0x00000003ffde7819 */ /* 0x000fe800000116de */
[C---:B------:R-:W-:Y:S08]  /*2f10*/  IMMA.SP.16864.S8.S8.SAT R72, R180.reuse.ROW, R144.COL, R72, R10, 0x0 ;  /* 0x00000a90b4487237 */ /* 0x040ff00000645548 */
[C---:B------:R-:W-:Y:S08]  /*2f20*/  IMMA.SP.16864.S8.S8.SAT R76, R180.reuse.ROW, R148.COL, R76, R10, 0x0 ;  /* 0x00000a94b44c7237 */ /* 0x040ff0000064554c */
[C---:B------:R-:W-:Y:S08]  /*2f30*/  IMMA.SP.16864.S8.S8.SAT R80, R180.reuse.ROW, R152.COL, R80, R10, 0x0 ;  /* 0x00000a98b4507237 */ /* 0x040ff00000645550 */
[C---:B------:R-:W-:Y:S08]  /*2f40*/  IMMA.SP.16864.S8.S8.SAT R84, R180.reuse.ROW, R156.COL, R84, R10, 0x0 ;  /* 0x00000a9cb4547237 */ /* 0x040ff00000645554 */
[C---:B------:R-:W-:Y:S08]  /*2f50*/  IMMA.SP.16864.S8.S8.SAT R88, R180.reuse.ROW, R160.COL, R88, R10, 0x0 ;  /* 0x00000aa0b4587237 */ /* 0x040ff00000645558 */
[C---:B------:R-:W-:Y:S08]  /*2f60*/  IMMA.SP.16864.S8.S8.SAT R92, R180.reuse.ROW, R164.COL, R92, R10, 0x0 ;  /* 0x00000aa4b45c7237 */ /* 0x040ff0000064555c */
[C---:B------:R-:W-:Y:S08]  /*2f70*/  IMMA.SP.16864.S8.S8.SAT R96, R180.reuse.ROW, R168.COL, R96, R10, 0x0 ;  /* 0x00000aa8b4607237 */ /* 0x040ff00000645560 */
[----:B------:R-:W-:Y:S08]  /*2f80*/  IMMA.SP.16864.S8.S8.SAT R100, R180.ROW, R172.COL, R100, R10, 0x0 ;  /* 0x00000aacb4647237 */ /* 0x000ff00000645564 */
[C---:B------:R-:W-:Y:S01]  /*2f90*/  IMMA.SP.16864.S8.S8.SAT R104, R184.reuse.ROW, R172.COL, R104, R11, 0x0 ;  /* 0x00000bacb8687237 */ /* 0x040fe20000645568 */
[----:B------:R-:W-:Y:S07]  /*2fa0*/  LDSM.16.M88.4 R172, [R2+UR4+0x5400] ;  /* 0x0054000402ac783b */ /* 0x000fee0008000200 */
        /* <DEDUP_REMOVED lines=12> */
[----:B------:R-:W-:Y:S01]  /*3070*/  IMMA.SP.16864.S8.S8.SAT R132, R184.ROW, R144.COL, R132, R11, 0x0 ;  /* 0x00000b90b8847237 */ /* 0x000fe20000645584 */
[----:B------:R-:W1:Y:S01]  /*3080*/  LDSM.16.M88.4 R144, [R2+UR4] ;  /* 0x000000040290783b */ /* 0x000e620008000200 */
[----:B------:R-:W-:Y:S02]  /*3090*/  @UP0 UIADD3 UR4, UR4, 0x80, URZ ;  /* 0x0000008004040890 */ /* 0x000fe4000fffe03f */
[----:B------:R-:W-:Y:S04]  /*30a0*/  @!UP0 UIADD3 UR4, UR9, -0x100, URZ ;  /* 0xffffff0009048890 */ /* 0x000fe8000fffe03f */
[----:B------:R-:W-:Y:S01]  /*30b0*/  @!PT LDS RZ, [RZ] ;  /* 0x00000000fffff984 */ /* 0x000fe20000000800 */
[----:B------:R-:W-:Y:S01]  /*30c0*/  @!PT LDS RZ, [RZ] ;  /* 0x00000000fffff984 */ /* 0x000fe20000000800 */
[----:B------:R-:W-:Y:S01]  /*30d0*/  @!PT LDS RZ, [RZ] ;  /* 0x00000000fffff984 */ /* 0x000fe20000000800 */
[----:B------:R2:W-:Y:S01]  /*30e0*/  @P6 LDGSTS.E.BYPASS.LTC128B.128 [R239], [R216.64] ;  /* 0x00000000d8ef6fae */ /* 0x0005e2000b901d54 */
[----:B------:R-:W-:Y:S04]  /*30f0*/  IADD3 R244, P6, R218, c[0x0][0x1b8], RZ ;  /* 0x00006e00daf47a10 */ /* 0x000fe80007fde0ff */
[----:B------:R-:W-:Y:S02]  /*3100*/  IADD3.X R245, R219, c[0x0][0x1bc], RZ, P6, !PT ;  /* 0x00006f00dbf57a10 */ /* 0x000fe400037fe4ff */
[----:B------:R3:W-:Y:S01]  /*3110*/  @P2 LDGSTS.E.BYPASS.LTC128B.128 [R237], [R234.64] ;  /* 0x00000000eaed2fae */ /* 0x0007e2000b901d54 */
[----:B------:R-:W-:Y:S02]  /*3120*/  LOP3.LUT P6, RZ, R224, 0x1, RZ, 0xc0, !PT ;  /* 0x00000001e0ff7812 */ /* 0x000fe400078cc0ff */
[C---:B------:R-:W-:Y:S04]  /*3130*/  LEA R242, P2, R208.reuse, R218, 0x1 ;  /* 0x000000dad0f27211 */ /* 0x040fe800078408ff */
[----:B------:R-:W-:Y:S02]  /*3140*/  LEA.HI.X R243, R208, R219, R207, 0x1, P2 ;  /* 0x000000dbd0f37211 */ /* 0x000fe400010f0ccf */
[----:B------:R-:W-:Y:S02]  /*3150*/  ISETP.NE.U32.AND P2, PT, R232, RZ, PT ;  /* 0x000000ffe800720c */ /* 0x000fe40003f45070 */
[----:B------:R-:W-:Y:S04]  /*3160*/  LOP3.LUT R232, R225, 0x4, RZ, 0xc0, !PT ;  /* 0x00000004e1e87812 */ /* 0x000fe800078ec0ff */
[----:B------:R-:W-:-:S01]  /*3170*/  SHF.R.U32.HI R232, RZ, 0x2, R232 ;  /* 0x00000002ffe87819 */ /* 0x000fc200000116e8 */
[C---:B-1----:R-:W-:Y:S07]  /*3180*/  IMMA.SP.16864.S8.S8.SAT R4, R188.reuse.ROW, R144.COL, R4, R136, 0x0 ;  /* 0x00008890bc047237 */ /* 0x042fee0000645504 */
[----:B---3--:R-:W-:Y:S01]  /*3190*/  IADD3 R235, R229, UR14, RZ ;  /* 0x0000000ee5eb7c10 */ /* 0x008fe2000fffe0ff */
[C---:B------:R-:W-:Y:S01]  /*31a0*/  IMMA.SP.16864.S8.S8.SAT R12, R188.reuse.ROW, R148.COL, R12, R136, 0x0 ;  /* 0x00008894bc0c7237 */ /* 0x040fe2000064550c */
[----:B------:R-:W-:Y:S02]  /*31b0*/  @UP1 UIADD3 UR14, UR14, 0x80, URZ ;  /* 0x000000800e0e1890 */ /* 0x000fe4000fffe03f */
[----:B------:R-:W-:Y:S01]  /*31c0*/  @!UP1 UIADD3 UR14, UR8, -0x100, URZ ;  /* 0xffffff00080e9890 */ /* 0x000fe2000fffe03f */
[----:B--2---:R2:W-:Y:S01]  /*31d0*/  @P6 LDGSTS.E.BYPASS.LTC128B.128 [R235+0x6000], [R218.64] ;  /* 0x06000000daeb6fae */ /* 0x0045e2000b901d54 */
[----:B------:R-:W-:Y:S02]  /*31e0*/  ISETP.NE.U32.AND P6, PT, R232, RZ, PT ;  /* 0x000000ffe800720c */ /* 0x000fe40003fc5070 */
[----:B------:R-:W-:Y:S01]  /*31f0*/  LOP3.LUT R232, R224, 0x800, RZ, 0xc0, !PT ;  /* 0x00000800e0e87812 */ /* 0x000fe200078ec0ff */
[C---:B------:R-:W-:Y:S03]  /*3200*/  IMMA.SP.16864.S8.S8.SAT R16, R188.reuse.ROW, R152.COL, R16, R136, 0x0 ;  /* 0x00008898bc107237 */ /* 0x040fe60000645510 */
[----:B------:R1:W-:Y:S01]  /*3210*/  @P5 LDGSTS.E.BYPASS.LTC128B.128 [R233+0x600], [R244.64] ;  /* 0x00600000f4e95fae */ /* 0x0003e2000b901d54 */
[----:B------:R-:W-:Y:S02]  /*3220*/  ISETP.NE.U32.AND P5, PT, R222, RZ, PT ;  /* 0x000000ffde00720c */ /* 0x000fe40003fa5070 */
[----:B------:R-:W-:Y:S02]  /*3230*/  SHF.R.U32.HI R232, RZ, 0xb, R232 ;  /* 0x0000000bffe87819 */ /* 0x000fe400000116e8 */
[C---:B------:R-:W-:Y:S02]  /*3240*/  IMMA.SP.16864.S8.S8.SAT R20, R188.reuse.ROW, R156.COL, R20, R136, 0x0 ;  /* 0x0000889cbc147237 */ /* 0x040fe40000645514 */
[----:B------:R3:W-:Y:S02]  /*3250*/  @P4 LDGSTS.E.BYPASS.LTC128B.128 [R235+0x6c00], [R242.64] ;  /* 0x06c00000f2eb4fae */ /* 0x0007e4000b901d54 */
[----:B------:R-:W-:Y:S04]  /*3260*/  LOP3.LUT R222, R224, 0x100, RZ, 0xc0, !PT ;  /* 0x00000100e0de7812 */ /* 0x000fe800078ec0ff */
[C---:B------:R-:W-:Y:S01]  /*3270*/  IMMA.SP.16864.S8.S8.SAT R24, R188.reuse.ROW, R160.COL, R24, R136, 0x0 ;  /* 0x000088a0bc187237 */ /* 0x040fe20000645518 */
[----:B------:R4:W-:Y:S03]  /*3280*/  @P1 LDGSTS.E.BYPASS.LTC128B.128 [R233+0x1200], [R240.64] ;  /* 0x01200000f0e91fae */ /* 0x0009e6000b901d54 */
[C---:B------:R-:W-:Y:S02]  /*3290*/  LEA R250, P1, R210.reuse, R216, 0x1 ;  /* 0x000000d8d2fa7211 */ /* 0x040fe400078208ff */
[----:B------:R-:W-:Y:S02]  /*32a0*/  SHF.R.U32.HI R222, RZ, 0x8, R222 ;  /* 0x00000008ffde7819 */ /* 0x000fe400000116de */
[C---:B------:R-:W-:Y:S04]  /*32b0*/  IMMA.SP.16864.S8.S8.SAT R28, R188.reuse.ROW, R164.COL, R28, R136, 0x0 ;  /* 0x000088a4bc1c7237 */ /* 0x040fe8000064551c */
[C---:B------:R-:W-:Y:S01]  /*32c0*/  LEA.HI.X R251, R210.reuse, R217, R209, 0x1, P1 ;  /* 0x000000d9d2fb7211 */ /* 0x040fe200008f0cd1 */
[----:B------:R-:W-:Y:S01]  /*32d0*/  IMAD.WIDE.U32 R216, R210, 0x3, R216 ;  /* 0x00000003d2d87825 */ /* 0x000fe200078e00d8 */
[----:B------:R-:W-:Y:S02]  /*32e0*/  ISETP.NE.U32.AND P4, PT, R222, RZ, PT ;  /* 0x000000ffde00720c */ /* 0x000fe40003f85070 */
[C---:B------:R-:W-:Y:S04]  /*32f0*/  IMMA.SP.16864.S8.S8.SAT R32, R188.reuse.ROW, R168.COL, R32, R136, 0x0 ;  /* 0x000088a8bc207237 */ /* 0x040fe80000645520 */
[----:B------:R-:W-:Y:S01]  /*3300*/  IMAD.IADD R217, R217, 0x1, R214 ;  /* 0x00000001d9d97824 */ /* 0x000fe200078e02d6 */
[----:B------:R-:W-:Y:S02]  /*3310*/  ISETP.NE.U32.AND P1, PT, R232, RZ, PT ;  /* 0x000000ffe800720c */ /* 0x000fe40003f25070 */
[----:B------:R-:W-:Y:S01]  /*3320*/  IADD3 R222, R226, -0x1, RZ ;  /* 0xffffffffe2de7810 */ /* 0x000fe20007ffe0ff */
[----:B------:R-:W-:Y:S04]  /*3330*/  IMMA.SP.16864.S8.S8.SAT R36, R188.ROW, R172.COL, R36, R136, 0x0 ;  /* 0x000088acbc247237 */ /* 0x000fe80000645524 */
[----:B----4-:R-:W-:Y:S01]  /*3340*/  IADD3 R241, R227, UR13, RZ ;  /* 0x0000000de3f17c10 */ /* 0x010fe2000fffe0ff */
[----:B------:R-:W-:Y:S02]  /*3350*/  @UP1 UIADD3 UR13, UR13, 0x800, URZ ;  /* 0x000008000d0d1890 */ /* 0x000fe4000fffe03f */
[----:B------:R-:W-:Y:S01]  /*3360*/  @!UP1 UIADD3 UR13, UR7, -0x1000, URZ ;  /* 0xfffff000070d9890 */ /* 0x000fe2000fffe03f */
[C---:B------:R-:W-:Y:S01]  /*3370*/  IMMA.SP.16864.S8.S8.SAT R40, R192.reuse.ROW, R172.COL, R40, R137, 0x0 ;  /* 0x000089acc0287237 */ /* 0x040fe20000645528 */
[----:B--2---:R2:W-:Y:S03]  /*3380*/  @P0 LDGSTS.E.BYPASS.LTC128B.128 [R241], [R220.64] ;  /* 0x00000000dcf10fae */ /* 0x0045e6000b901d54 */
[C---:B---3--:R-:W-:Y:S04]  /*3390*/  LEA R242, P0, R208.reuse, R218, 0x2 ;  /* 0x000000dad0f27211 */ /* 0x048fe800078010ff */
[C---:B------:R-:W-:Y:S01]  /*33a0*/  IMMA.SP.16864.S8.S8.SAT R44, R192.reuse.ROW, R168.COL, R44, R137, 0x0 ;  /* 0x000089a8c02c7237 */ /* 0x040fe2000064552c */
[----:B------:R1:W-:Y:S03]  /*33b0*/  @P6 LDGSTS.E.BYPASS.LTC128B.128 [R239+0xc00], [R250.64] ;  /* 0x00c00000faef6fae */ /* 0x0003e6000b901d54 */
[C---:B------:R-:W-:Y:S01]  /*33c0*/  LEA.HI.X R243, R208.reuse, R219, R207, 0x2, P0 ;  /* 0x000000dbd0f37211 */ /* 0x040fe200000f14cf */
[----:B------:R-:W-:Y:S01]  /*33d0*/  IMAD.WIDE.U32 R218, R208, 0x7, R218 ;  /* 0x00000007d0da7825 */ /* 0x000fe200078e00da */
[----:B------:R-:W-:Y:S02]  /*33e0*/  PLOP3.LUT P0, PT, PT, PT, UP0, 0x80, 0x0 ;  /* 0x000000000000781c */ /* 0x000fe40003f0f008 */
[C---:B------:R-:W-:Y:S01]  /*33f0*/  IMMA.SP.16864.S8.S8.SAT R48, R192.reuse.ROW, R164.COL, R48, R137, 0x0 ;  /* 0x000089a4c0307237 */ /* 0x040fe20000645530 */
[----:B------:R3:W-:Y:S03]  /*3400*/  @P5 LDGSTS.E.BYPASS.LTC128B.128 [R237+0xc00], [R216.64] ;  /* 0x00c00000d8ed5fae */ /* 0x0007e6000b901d54 */
[----:B------:R-:W-:Y:S04]  /*3410*/  IMAD.IADD R219, R219, 0x1, R211 ;  /* 0x00000001dbdb7824 */ /* 0x000fe800078e02d3 */
[C---:B------:R-:W-:Y:S01]  /*3420*/  IMMA.SP.16864.S8.S8.SAT R52, R192.reuse.ROW, R160.COL, R52, R137, 0x0 ;  /* 0x000089a0c0347237 */ /* 0x040fe20000645534 */
[----:B------:R1:W-:Y:S03]  /*3430*/  @P4 LDGSTS.E.BYPASS.LTC128B.128 [R235+0x7800], [R242.64] ;  /* 0x07800000f2eb4fae */ /* 0x0003e6000b901d54 */
[----:B------:R-:W-:Y:S02]  /*3440*/  @P0 IADD3 R0, R0, 0x800, RZ ;  /* 0x0000080000000810 */ /* 0x000fe40007ffe0ff */
[----:B------:R-:W-:Y:S02]  /*3450*/  @!P0 IADD3 R0, R206, -0x1000, RZ ;  /* 0xfffff000ce008810 */ /* 0x000fe40007ffe0ff */
[C---:B------:R-:W-:Y:S01]  /*3460*/  IMMA.SP.16864.S8.S8.SAT R56, R192.reuse.ROW, R156.COL, R56, R137, 0x0 ;  /* 0x0000899cc0387237 */ /* 0x040fe20000645538 */
[----:B------:R1:W-:Y:S03]  /*3470*/  @P3 LDGSTS.E.BYPASS.LTC128B.128 [R233+0x1e00], [R246.64] ;  /* 0x01e00000f6e93fae */ /* 0x0003e6000b901d54 */
[----:B--2---:R-:W-:Y:S02]  /*3480*/  IADD3 R220, P0, R220, c[0x0][0x1f0], RZ ;  /* 0x00007c00dcdc7a10 */ /* 0x004fe40007f1e0ff */
[----:B------:R-:W-:Y:S02]  /*3490*/  ISETP.NE.AND P3, PT, R222, RZ, PT ;  /* 0x000000ffde00720c */ /* 0x000fe40003f65270 */
[C---:B------:R-:W-:Y:S01]  /*34a0*/  IMMA.SP.16864.S8.S8.SAT R60, R192.reuse.ROW, R152.COL, R60, R137, 0x0 ;  /* 0x00008998c03c7237 */ /* 0x040fe2000064553c */
[----:B------:R1:W-:Y:S03]  /*34b0*/  @P2 LDGSTS.E.BYPASS.LTC128B.128 [R235+0x8400], [R248.64] ;  /* 0x08400000f8eb2fae */ /* 0x0003e6000b901d54 */
[----:B------:R-:W-:Y:S02]  /*34c0*/  IADD3.X R221, R221, c[0x0][0x1f4], RZ, P0, !PT ;  /* 0x00007d00dddd7a10 */ /* 0x000fe400007fe4ff */
[----:B------:R-:W-:Y:S01]  /*34d0*/  ISETP.GT.AND P0, PT, R226, -0x1, PT ;  /* 0xffffffffe200780c */ /* 0x000fe20003f04270 */
[----:B------:R-:W-:Y:S01]  /*34e0*/  IMAD.MOV.U32 R226, RZ, RZ, R222 ;  /* 0x000000ffffe27224 */ /* 0x000fe200078e00de */
[C---:B------:R-:W-:Y:S01]  /*34f0*/  IMMA.SP.16864.S8.S8.SAT R64, R192.reuse.ROW, R148.COL, R64, R137, 0x0 ;  /* 0x00008994c0407237 */ /* 0x040fe20000645540 */
[----:B---3--:R3:W-:Y:S03]  /*3500*/  @P1 LDGSTS.E.BYPASS.LTC128B.128 [R233+0x2a00], [R218.64] ;  /* 0x02a00000dae91fae */ /* 0x0087e6000b901d54 */
[----:B------:R-:W-:Y:S02]  /*3510*/  IADD3 R216, P1, R216, c[0x0][0x190], RZ ;  /* 0x00006400d8d87a10 */ /* 0x000fe40007f3e0ff */
[----:B------:R-:W-:Y:S02]  /*3520*/  SEL R225, R225, RZ, P3 ;  /* 0x000000ffe1e17207 */ /* 0x000fe40001800000 */
[----:B------:R-:W-:Y:S01]  /*3530*/  IMMA.SP.16864.S8.S8.SAT R68, R192.ROW, R144.COL, R68, R137, 0x0 ;  /* 0x00008990c0447237 */ /* 0x000fe20000645544 */
[----:B------:R-:W0:Y:S03]  /*3540*/  LDGDEPBAR ;  /* 0x00000000000079af */ /* 0x000e260000000000 */
[----:B------:R-:W-:Y:S02]  /*3550*/  SEL R224, R224, RZ, P3 ;  /* 0x000000ffe0e07207 */ /* 0x000fe40001800000 */
[----:B------:R-:W-:Y:S02]  /*3560*/  SEL R223, R223, RZ, P3 ;  /* 0x000000ffdfdf7207 */ /* 0x000fe40001800000 */
[C---:B------:R-:W-:Y:S05]  /*3570*/  IMMA.SP.16864.S8.S8.SAT R72, R196.reuse.ROW, R144.COL, R72, R138, 0x0 ;  /* 0x00008a90c4487237 */ /* 0x040fea0000645548 */
[----:B------:R-:W-:Y:S03]  /*3580*/  IADD3.X R217, R217, c[0x0][0x194], RZ, P1, !PT ;  /* 0x00006500d9d97a10 */ /* 0x000fe60000ffe4ff */
[C---:B------:R-:W-:Y:S04]  /*3590*/  IMMA.SP.16864.S8.S8.SAT R76, R196.reuse.ROW, R148.COL, R76, R138, 0x0 ;  /* 0x00008a94c44c7237 */ /* 0x040fe8000064554c */
[----:B---3--:R-:W-:Y:S04]  /*35a0*/  IADD3 R218, P2, R218, c[0x0][0x1c0], RZ ;  /* 0x00007000dada7a10 */ /* 0x008fe80007f5e0ff */
[C---:B------:R-:W-:Y:S01]  /*35b0*/  IMMA.SP.16864.S8.S8.SAT R80, R196.reuse.ROW, R152.COL, R80, R138, 0x0 ;  /* 0x00008a98c4507237 */ /* 0x040fe20000645550 */
[----:B------:R-:W-:Y:S04]  /*35c0*/  DEPBAR.LE SB0, 0x1 ;  /* 0x000080400000791a */ /* 0x000fe80000000000 */
[----:B------:R-:W-:Y:S01]  /*35d0*/  BAR.SYNC.DEFER_BLOCKING 0x0 ;  /* 0x0000000000007b1d */ /* 0x000fe20000010000 */
[----:B------:R-:W-:Y:S02]  /*35e0*/  IADD3.X R219, R219, c[0x0][0x1c4], RZ, P2, !PT ;  /* 0x00007100dbdb7a10 */ /* 0x000fe400017fe4ff */
[C---:B------:R-:W-:Y:S08]  /*35f0*/  IMMA.SP.16864.S8.S8.SAT R84, R196.reuse.ROW, R156.COL, R84, R138, 0x0 ;  /* 0x00008a9cc4547237 */ /* 0x040ff00000645554 */
[C---:B------:R-:W-:Y:S08]  /*3600*/  IMMA.SP.16864.S8.S8.SAT R88, R196.reuse.ROW, R160.COL, R88, R138, 0x0 ;  /* 0x00008aa0c4587237 */ /* 0x040ff00000645558 */
[C---:B------:R-:W-:Y:S01]  /*3610*/  IMMA.SP.16864.S8.S8.SAT R92, R196.reuse.ROW, R164.COL, R92, R138, 0x0 ;  /* 0x00008aa4c45c7237 */ /* 0x040fe2000064555c */
[----:B------:R1:W2:Y:S07]  /*3620*/  LDSM.16.M88.4 R140, [R205+UR5] ;  /* 0x00000005cd8c783b */ /* 0x0002ae0008000200 */
[C---:B------:R-:W-:Y:S01]  /*3630*/  IMMA.SP.16864.S8.S8.SAT R96, R196.reuse.ROW, R168.COL, R96, R138, 0x0 ;  /* 0x00008aa8c4607237 */ /* 0x040fe20000645560 */
[----:B------:R1:W2:Y:S07]  /*3640*/  LDSM.16.M88.4 R176, [R205+UR5+0xc00] ;  /* 0x000c0005cdb0783b */ /* 0x0002ae0008000200 */
[----:B------:R-:W-:Y:S01]  /*3650*/  IMMA.SP.16864.S8.S8.SAT R100, R196.ROW, R172.COL, R100, R138, 0x0 ;  /* 0x00008aacc4647237 */ /* 0x000fe20000645564 */
[----:B------:R1:W2:Y:S07]  /*3660*/  LDSM.16.M88.4 R180, [R205+UR5+0x1800] ;  /* 0x00180005cdb4783b */ /* 0x0002ae0008000200 */
[C---:B------:R-:W-:Y:S01]  /*3670*/  IMMA.SP.16864.S8.S8.SAT R104, R200.reuse.ROW, R172.COL, R104, R139, 0x0 ;  /* 0x00008bacc8687237 */ /* 0x040fe20000645568 */
[----:B------:R1:W2:Y:S07]  /*3680*/  LDSM.16.M88.4 R184, [R205+UR5+0x2400] ;  /* 0x00240005cdb8783b */ /* 0x0002ae0008000200 */
[C---:B------:R-:W-:Y:S01]  /*3690*/  IMMA.SP.16864.S8.S8.SAT R108, R200.reuse.ROW, R168.COL, R108, R139, 0x0 ;  /* 0x00008ba8c86c7237 */ /* 0x040fe2000064556c */
[----:B------:R1:W2:Y:S07]  /*36a0*/  LDSM.16.M88.4 R8, [R0+0x12000] ;  /* 0x012000000008783b */ /* 0x0002ae0000000200 */
[----:B------:R1:W2:Y:S01]  /*36b0*/  LDSM.16.M88.4 R168, [R204+UR4+0x4800] ;  /* 0x00480004cca8783b */ /* 0x0002a20008000200 */
[C---:B------:R-:W-:Y:S06]  /*36c0*/  IMMA.SP.16864.S8.S8.SAT R112, R200.reuse.ROW, R164.COL, R112, R139, 0x0 ;  /* 0x00008ba4c8707237 */ /* 0x040fec0000645570 */
[----:B------:R1:W2:Y:S02]  /*36d0*/  LDSM.16.M88.4 R164, [R204+UR4+0x3c00] ;  /* 0x003c0004cca4783b */ /* 0x0002a40008000200 */
[C---:B------:R-:W-:Y:S05]  /*36e0*/  IMMA.SP.16864.S8.S8.SAT R116, R200.reuse.ROW, R160.COL, R116, R139, 0x0 ;  /* 0x00008ba0c8747237 */ /* 0x040fea0000645574 */
[----:B------:R1:W2:Y:S03]  /*36f0*/  LDSM.16.M88.4 R160, [R204+UR4+0x3000] ;  /* 0x00300004cca0783b */ /* 0x0002a60008000200 */
[C---:B------:R-:W-:Y:S04]  /*3700*/  IMMA.SP.16864.S8.S8.SAT R120, R200.reuse.ROW, R156.COL, R120, R139, 0x0 ;  /* 0x00008b9cc8787237 */ /* 0x040fe80000645578 */
[----:B------:R1:W2:Y:S04]  /*3710*/  LDSM.16.M88.4 R156, [R204+UR4+0x2400] ;  /* 0x00240004cc9c783b */ /* 0x0002a80008000200 */
[C---:B------:R-:W-:Y:S03]  /*3720*/  IMMA.SP.16864.S8.S8.SAT R124, R200.reuse.ROW, R152.COL, R124, R139, 0x0 ;  /* 0x00008b98c87c7237 */ /* 0x040fe6000064557c */
[----:B------:R1:W2:Y:S05]  /*3730*/  LDSM.16.M88.4 R152, [R204+UR4+0x1800] ;  /* 0x00180004cc98783b */ /* 0x0002aa0008000200 */
[C---:B------:R-:W-:Y:S02]  /*3740*/  IMMA.SP.16864.S8.S8.SAT R128, R200.reuse.ROW, R148.COL, R128, R139, 0x0 ;  /* 0x00008b94c8807237 */ /* 0x040fe40000645580 */
[----:B------:R1:W2:Y:S06]  /*3750*/  LDSM.16.M88.4 R148, [R204+UR4+0xc00] ;  /* 0x000c0004cc94783b */ /* 0x0002ac0008000200 */
[----:B------:R-:W-:Y:S01]  /*3760*/  IMMA.SP.16864.S8.S8.SAT R132, R200.ROW, R144.COL, R132, R139, 0x0 ;  /* 0x00008b90c8847237 */ /* 0x000fe20000645584 */
[----:B------:R1:W2:Y:S07]  /*3770*/  LDSM.16.M88.4 R144, [R204+UR4] ;  /* 0x00000004cc90783b */ /* 0x0002ae0008000200 */
[----:B------:R1:W2:Y:S01]  /*3780*/  LDSM.16.M88.4 R172, [R204+UR4+0x5400] ;  /* 0x00540004ccac783b */ /* 0x0002a20008000200 */
[----:B------:R-:W-:-:S09]  /*3790*/  @P0 BRA `(.L_x_1) ;  /* 0xfffff2f000000947 */ /* 0x000fd2000383ffff */
[----:B------:R-:W0:Y:S04]  /*37a0*/  LDGDEPBAR ;  /* 0x00000000000079af */ /* 0x000e280000000000 */
[----:B------:R-:W0:Y:S01]  /*37b0*/  LDGDEPBAR ;  /* 0x00000000000079af */ /* 0x000e220000000000 */
[----:B------:R-:W-:-:S04]  /*37c0*/  DEPBAR.LE SB0, 0x0 ;  /* 0x000080000000791a */ /* 0x000fc80000000000 */
[----:B------:R-:W-:Y:S06]  /*37d0*/  BAR.SYNC.DEFER_BLOCKING 0x0 ;  /* 0x0000000000007b1d */ /* 0x000fec0000010000 */
.L_x_0:
[----:B------:R-:W3:Y:S01]  /*37e0*/  S2R R2, SR_TID.X ;  /* 0x0000000000027919 */ /* 0x000ee20000002100 */
[----:B------:R-:W4:Y:S01]  /*37f0*/  S2UR UR6, SR_CTAID.Y ;  /* 0x00000000000679c3 */ /* 0x000f220000002600 */
[----:B------:R-:W-:Y:S01]  /*3800*/  ULDC UR4, c[0x0][0x178] ;  /* 0x00005e0000047ab9 */ /* 0x000fe20000000800 */
[----:B--2---:R-:W-:Y:S01]  /*3810*/  CS2R R144, SRZ ;  /* 0x0000000000907805 */ /* 0x004fe2000001ff00 */
[----:B------:R-:W2:Y:S01]  /*3820*/  S2R R3, SR_CTAID.X ;  /* 0x0000000000037919 */ /* 0x000ea20000002500 */
[----:B------:R-:W-:Y:S01]  /*3830*/  UMOV UR5, 0xffffffff ;  /* 0xffffffff00057882 */ /* 0x000fe20000000000 */
[----:B------:R-:W-:Y:S01]  /*3840*/  CS2R R146, SRZ ;  /* 0x0000000000927805 */ /* 0x000fe2000001ff00 */
[----:B------:R-:W-:Y:S01]  /*3850*/  USHF.L.U32 UR5, UR5, UR4, URZ ;  /* 0x0000000405057299 */ /* 0x000fe2000800063f */
[----:B------:R-:W5:Y:S01]  /*3860*/  S2R R150, SR_CTAID.Z ;  /* 0x0000000000967919 */ /* 0x000f620000002700 */
[----:B---3--:R-:W-:Y:S01]  /*3870*/  SHF.R.S32.HI R155, RZ, 0x1f, R2 ;  /* 0x0000001fff9b7819 */ /* 0x008fe20000011402 */
[----:B----4-:R-:W-:-:S03]  /*3880*/  USHF.L.U32 UR6, UR6, UR4, URZ ;  /* 0x0000000406067299 */ /* 0x010fc6000800063f */
[CC--:B------:R-:W-:Y:S02]  /*3890*/  LEA.HI R11, R155.reuse, R2.reuse, RZ, 0x4 ;  /* 0x000000029b0b7211 */ /* 0x0c0fe400078f20ff */
[-C--:B------:R-:W-:Y:S02]  /*38a0*/  LEA.HI R157, R155, R2.reuse, RZ, 0x5 ;  /* 0x000000029b9d7211 */ /* 0x080fe400078f28ff */
[----:B------:R-:W-:Y:S02]  /*38b0*/  SHF.R.S32.HI R141, RZ, 0x4, R11 ;  /* 0x00000004ff8d7819 */ /* 0x000fe4000001140b */
[----:B------:R-:W-:Y:S02]  /*38c0*/  SHF.R.S32.HI R159, RZ, 0x5, R157 ;  /* 0x00000005ff9f7819 */ /* 0x000fe4000001149d */
[----:B------:R-:W-:Y:S02]  /*38d0*/  LEA.HI R140, R11, R141, RZ, 0x1 ;  /* 0x0000008d0b8c7211 */ /* 0x000fe400078f08ff */
[----:B------:R-:W-:-:S02]  /*38e0*/  LEA.HI R137, R155, R2, RZ, 0x6 ;  /* 0x000000029b897211 */ /* 0x000fc400078f30ff */
[----:B------:R-:W-:Y:S02]  /*38f0*/  LOP3.LUT R140, R140, 0xfffffffe, RZ, 0xc0, !PT ;  /* 0xfffffffe8c8c7812 */ /* 0x000fe400078ec0ff */
[----:B------:R-:W-:Y:S02]  /*3900*/  LEA.HI R136, R159, R159, RZ, 0x1 ;  /* 0x0000009f9f887211 */ /* 0x000fe400078f08ff */
[----:B------:R-:W-:Y:S01]  /*3910*/  LOP3.LUT R11, R11, 0x3ffffff0, RZ, 0xc0, !PT ;  /* 0x3ffffff00b0b7812 */ /* 0x000fe200078ec0ff */
[----:B------:R-:W-:Y:S01]  /*3920*/  IMAD.IADD R140, R141, 0x1, -R140 ;  /* 0x000000018d8c7824 */ /* 0x000fe200078e0a8c */
[----:B--2---:R-:W-:Y:S01]  /*3930*/  LOP3.LUT R9, R3, UR5, RZ, 0x30, !PT ;  /* 0x0000000503097c12 */ /* 0x004fe2000f8e30ff */
[----:B------:R-:W-:Y:S01]  /*3940*/  ULDC.64 UR4, c[0x0][0x230] ;  /* 0x00008c0000047ab9 */ /* 0x000fe20000000a00 */
[----:B------:R-:W-:Y:S01]  /*3950*/  SHF.R.S32.HI R137, RZ, 0x6, R137 ;  /* 0x00000006ff897819 */ /* 0x000fe20000011489 */
[----:B-1----:R-:W-:Y:S01]  /*3960*/  IMAD.IADD R0, R2, 0x1, -R11 ;  /* 0x0000000102007824 */ /* 0x002fe200078e0a0b */
[----:B------:R-:W-:Y:S01]  /*3970*/  LOP3.LUT R136, R136, 0xfffffffe, RZ, 0xc0, !PT ;  /* 0xfffffffe88887812 */ /* 0x000fe200078ec0ff */
[----:B------:R-:W-:Y:S01]  /*3980*/  ULEA.HI UR8, UP0, UR5, UR4, URZ, 0x1 ;  /* 0x0000000405087291 */ /* 0x000fe2000f81083f */
[----:B------:R-:W-:Y:S01]  /*3990*/  IADD3 R9, R9, UR6, RZ ;  /* 0x0000000609097c10 */ /* 0x000fe2000fffe0ff */
[----:B------:R-:W-:Y:S01]  /*39a0*/  IMAD.SHL.U32 R0, R0, 0x4, RZ ;  /* 0x0000000400007824 */ /* 0x000fe200078e00ff */
[----:B------:R-:W-:Y:S01]  /*39b0*/  LEA.HI R8, R137, R137, RZ, 0x1 ;  /* 0x0000008989087211 */ /* 0x000fe200078f08ff */
[----:B------:R-:W-:Y:S01]  /*39c0*/  IMAD.IADD R136, R159, 0x1, -R136 ;  /* 0x000000019f887824 */ /* 0x000fe200078e0a88 */
[----:B------:R-:W-:Y:S01]  /*39d0*/  SHF.R.S32.HI R141, RZ, 0x1f, R140 ;  /* 0x0000001fff8d7819 */ /* 0x000fe2000001148c */
[----:B------:R-:W-:Y:S01]  /*39e0*/  IMAD.SHL.U32 R9, R9, 0x80, RZ ;  /* 0x0000008009097824 */ /* 0x000fe200078e00ff */
[----:B------:R-:W-:-:S02]  /*39f0*/  LOP3.LUT R8, R8, 0xfffffffe, RZ, 0xc0, !PT ;  /* 0xfffffffe08087812 */ /* 0x000fc400078ec0ff */
[----:B-----5:R-:W-:Y:S01]  /*3a00*/  SHF.R.S32.HI R151, RZ, 0x1f, R150 ;  /* 0x0000001fff977819 */ /* 0x020fe20000011496 */
[----:B------:R-:W-:Y:S01]  /*3a10*/  IMAD.WIDE R138, R136, 0x4, R140 ;  /* 0x00000004888a7825 */ /* 0x000fe200078e028c */
[----:B------:R-:W-:Y:S02]  /*3a20*/  SHF.R.S32.HI R10, RZ, 0x1f, R0 ;  /* 0x0000001fff0a7819 */ /* 0x000fe40000011400 */
[----:B------:R-:W-:Y:S01]  /*3a30*/  IADD3 R152, P0, R9, R0, RZ ;  /* 0x0000000009987210 */ /* 0x000fe20007f1e0ff */
[----:B------:R-:W-:Y:S01]  /*3a40*/  IMAD.IADD R137, R137, 0x1, -R8 ;  /* 0x0000000189897824 */ /* 0x000fe200078e0a08 */
[----:B------:R-:W-:Y:S01]  /*3a50*/  SHF.R.S32.HI R3, RZ, c[0x0][0x178], R3 ;  /* 0x00005e00ff037a19 */ /* 0x000fe20000011403 */
[----:B------:R-:W-:Y:S01]  /*3a60*/  IMAD R11, R151, c[0x0][0x238], RZ ;  /* 0x00008e00970b7a24 */ /* 0x000fe200078e02ff */
[----:B------:R-:W-:Y:S01]  /*3a70*/  LEA.HI.X.SX32 R153, R9, R10, 0x1, P0 ;  /* 0x0000000a09997211 */ /* 0x000fe200000f0eff */
[----:B------:R-:W-:Y:S01]  /*3a80*/  IMAD.WIDE R138, R137, 0x40, R138 ;  /* 0x00000040898a7825 */ /* 0x000fe200078e028a */
[----:B------:R-:W-:-:S03]  /*3a90*/  ISETP.GE.AND P5, PT, R150, c[0x0][0x268], PT ;  /* 0x00009a0096007a0c */ /* 0x000fc60003fa6270 */
[C---:B------:R-:W-:Y:S02]  /*3aa0*/  IMAD R8, R150.reuse, c[0x0][0x23c], R11 ;  /* 0x00008f0096087a24 */ /* 0x040fe400078e020b */
[----:B------:R-:W-:-:S04]  /*3ab0*/  IMAD.WIDE.U32 R10, R150, c[0x0][0x238], R152 ;  /* 0x00008e00960a7a25 */ /* 0x000fc800078e0098 */
[----:B------:R-:W-:-:S04]  /*3ac0*/  IMAD.WIDE R148, R3, 0x80, R138 ;  /* 0x0000008003947825 */ /* 0x000fc800078e028a */
[----:B------:R-:W-:Y:S02]  /*3ad0*/  IMAD.IADD R0, R9, 0x1, R0 ;  /* 0x0000000109007824 */ /* 0x000fe400078e0200 */
[----:B------:R-:W-:Y:S02]  /*3ae0*/  IMAD R136, R136, 0x4, R140 ;  /* 0x0000000488887824 */ /* 0x000fe400078e028c */
[----:B------:R-:W-:Y:S01]  /*3af0*/  IMAD.IADD R11, R11, 0x1, R8 ;  /* 0x000000010b0b7824 */ /* 0x000fe200078e0208 */
[C---:B------:R-:W-:Y:S01]  /*3b00*/  ISETP.LT.AND P6, PT, R0.reuse, c[0x0][0x264], !P5 ;  /* 0x0000990000007a0c */ /* 0x040fe20006fc1270 */
[----:B------:R-:W-:Y:S01]  /*3b10*/  IMAD R9, R149, c[0x0][0x230], RZ ;  /* 0x00008c0095097a24 */ /* 0x000fe200078e02ff */
[----:B------:R-:W-:Y:S01]  /*3b20*/  IADD3 R0, R0, 0x40, RZ ;  /* 0x0000004000007810 */ /* 0x000fe20007ffe0ff */
[----:B------:R-:W-:Y:S01]  /*3b30*/  IMAD R136, R137, 0x40, R136 ;  /* 0x0000004089887824 */ /* 0x000fe200078e0288 */
[----:B------:R-:W-:Y:S01]  /*3b40*/  USHF.L.U32 UR6, UR8, 0x3, URZ ;  /* 0x0000000308067899 */ /* 0x000fe2000800063f */
[----:B------:R-:W-:Y:S01]  /*3b50*/  IMAD.WIDE.U32 R10, R148, c[0x0][0x230], R10 ;  /* 0x00008c00940a7a25 */ /* 0x000fe200078e000a */
[----:B------:R-:W-:-:S03]  /*3b60*/  ISETP.LT.AND P5, PT, R0, c[0x0][0x264], !P5 ;  /* 0x0000990000007a0c */ /* 0x000fc60006fa1270 */
[----:B------:R-:W-:Y:S01]  /*3b70*/  IMAD R9, R148, c[0x0][0x234], R9 ;  /* 0x00008d0094097a24 */ /* 0x000fe200078e0209 */
[----:B------:R-:W-:Y:S01]  /*3b80*/  UIADD3.X UR7, URZ, UR5, URZ, UP0, !UPT ;  /* 0x000000053f077290 */ /* 0x000fe200087fe43f */
[----:B------:R-:W-:Y:S01]  /*3b90*/  IMAD R3, R3, 0x80, R136 ;  /* 0x0000008003037824 */ /* 0x000fe200078e0288 */
[----:B------:R-:W-:Y:S01]  /*3ba0*/  ULOP3.LUT UR6, UR6, 0xfffffff0, URZ, 0xc0, !UPT ;  /* 0xfffffff006067892 */ /* 0x000fe2000f8ec03f */
[----:B------:R-:W-:Y:S01]  /*3bb0*/  IMAD.IADD R9, R11, 0x1, R9 ;  /* 0x000000010b097824 */ /* 0x000fe200078e0209 */
[C---:B------:R-:W-:Y:S01]  /*3bc0*/  LEA R166, P0, R10.reuse, c[0x0][0x220], 0x2 ;  /* 0x000088000aa67a11 */ /* 0x040fe200078010ff */
[----:B------:R-:W-:Y:S01]  /*3bd0*/  USHF.L.U64.HI UR7, UR8, 0x3, UR7 ;  /* 0x0000000308077899 */ /* 0x000fe20008010207 */
[----:B------:R-:W-:Y:S02]  /*3be0*/  ISETP.LT.AND P3, PT, R3, c[0x0][0x260], P5 ;  /* 0x0000980003007a0c */ /* 0x000fe40002f61270 */
[----:B------:R-:W-:Y:S02]  /*3bf0*/  LEA.HI.X R167, R10, c[0x0][0x224], R9, 0x2, P0 ;  /* 0x000089000aa77a11 */ /* 0x000fe400000f1409 */
[----:B------:R-:W-:-:S02]  /*3c00*/  IADD3 R164, P0, R166, UR6, RZ ;  /* 0x00000006a6a47c10 */ /* 0x000fc4000ff1e0ff */
[----:B------:R-:W-:Y:S02]  /*3c10*/  IADD3 R0, R3, 0x2, RZ ;  /* 0x0000000203007810 */ /* 0x000fe40007ffe0ff */
[----:B------:R-:W-:Y:S02]  /*3c20*/  IADD3.X R165, R167, UR7, RZ, P0, !PT ;  /* 0x00000007a7a57c10 */ /* 0x000fe400087fe4ff */
[----:B------:R-:W-:Y:S01]  /*3c30*/  ISETP.LT.AND P4, PT, R3, c[0x0][0x260], P6 ;  /* 0x0000980003007a0c */ /* 0x000fe20003781270 */
[----:B------:R-:W-:Y:S01]  /*3c40*/  CS2R R140, SRZ ;  /* 0x00000000008c7805 */ /* 0x000fe2000001ff00 */
[C---:B------:R-:W-:Y:S01]  /*3c50*/  ISETP.LT.AND P0, PT, R0.reuse, c[0x0][0x260], P5 ;  /* 0x0000980000007a0c */ /* 0x040fe20002f01270 */
[----:B------:R-:W-:Y:S01]  /*3c60*/  CS2R R142, SRZ ;  /* 0x00000000008e7805 */ /* 0x000fe2000001ff00 */
[----:B------:R-:W-:Y:S01]  /*3c70*/  ISETP.LT.AND P1, PT, R0, c[0x0][0x260], P6 ;  /* 0x0000980000007a0c */ /* 0x000fe20003721270 */
[----:B------:R-:W-:Y:S01]  /*3c80*/  @P3 IMAD.MOV.U32 R10, RZ, RZ, R166 ;  /* 0x000000ffff0a3224 */ /* 0x000fe200078e00a6 */
[----:B------:R-:W-:Y:S01]  /*3c90*/  CS2R R136, SRZ ;  /* 0x0000000000887805 */ /* 0x000fe2000001ff00 */
[----:B------:R-:W-:Y:S01]  /*3ca0*/  @P3 IMAD.MOV.U32 R11, RZ, RZ, R167 ;  /* 0x000000ffff0b3224 */ /* 0x000fe200078e00a7 */
[----:B------:R-:W-:Y:S01]  /*3cb0*/  CS2R R138, SRZ ;  /* 0x00000000008a7805 */ /* 0x000fe2000001ff00 */
[----:B------:R-:W-:Y:S01]  /*3cc0*/  CS2R R8, SRZ ;  /* 0x0000000000087805 */ /* 0x000fe2000001ff00 */
[----:B------:R-:W-:Y:S01]  /*3cd0*/  LOP3.LUT R157, R157, 0xffffffe0, RZ, 0xc0, !PT ;  /* 0xffffffe09d9d7812 */ /* 0x000fe200078ec0ff */
[----:B------:R-:W-:Y:S01]  /*3ce0*/  ULEA UR16, UR18, UR16, 0x1 ;  /* 0x0000001012107291 */ /* 0x000fe2000f8e083f */
[----:B------:R1:W2:Y:S01]  /*3cf0*/  @P3 LDG.E.LTC128B.128 R140, [R10.64+0x100] ;  /* 0x000100140a8c3981 */ /* 0x0002a2000c1e1d20 */
[----:B------:R-:W-:Y:S01]  /*3d00*/  LEA.HI R155, R155, R2, RZ, 0x7 ;  /* 0x000000029b9b7211 */ /* 0x000fe200078f38ff */
[----:B------:R-:W-:Y:S01]  /*3d10*/  USHF.L.U32 UR17, UR17, 0x5, URZ ;  /* 0x0000000511117899 */ /* 0x000fe2000800063f */
[----:B------:R-:W-:Y:S01]  /*3d20*/  @P0 IMAD.MOV.U32 R160, RZ, RZ, R164 ;  /* 0x000000ffffa00224 */ /* 0x000fe200078e00a4 */
[----:B------:R-:W3:Y:S01]  /*3d30*/  @P4 LDG.E.LTC128B.128 R144, [R166.64] ;  /* 0x00000014a6904981 */ /* 0x000ee2000c1e1d20 */
[----:B------:R-:W-:Y:S01]  /*3d40*/  @P0 IMAD.MOV.U32 R161, RZ, RZ, R165 ;  /* 0x000000ffffa10224 */ /* 0x000fe200078e00a5 */
[----:B------:R-:W-:-:S02]  /*3d50*/  ULDC.64 UR6, c[0x0][0x250] ;  /* 0x0000940000067ab9 */ /* 0x000fc40000000a00 */
[----:B------:R-:W4:Y:S01]  /*3d60*/  @P1 LDG.E.LTC128B.128 R136, [R164.64] ;  /* 0x00000014a4881981 */ /* 0x000f22000c1e1d20 */
[----:B-1----:R-:W-:-:S06]  /*3d70*/  CS2R R10, SRZ ;  /* 0x00000000000a7805 */ /* 0x002fcc000001ff00 */
[----:B------:R1:W5:Y:S01]  /*3d80*/  @P0 LDG.E.LTC128B.128 R8, [R160.64+0x100] ;  /* 0x00010014a0080981 */ /* 0x000362000c1e1d20 */
[----:B------:R-:W-:-:S04]  /*3d90*/  SHF.R.S32.HI R0, RZ, 0x1f, R159 ;  /* 0x0000001fff007819 */ /* 0x000fc8000001149f */
[----:B------:R-:W-:-:S04]  /*3da0*/  LEA.HI R0, R0, R159, RZ, 0x2 ;  /* 0x0000009f00007211 */ /* 0x000fc800078f10ff */
[----:B------:R-:W-:-:S05]  /*3db0*/  LOP3.LUT R0, R0, 0xfffffffc, RZ, 0xc0, !PT ;  /* 0xfffffffc00007812 */ /* 0x000fca00078ec0ff */
[----:B------:R-:W-:Y:S02]  /*3dc0*/  IMAD.IADD R0, R159, 0x1, -R0 ;  /* 0x000000019f007824 */ /* 0x000fe400078e0a00 */
[----:B------:R-:W-:-:S03]  /*3dd0*/  IMAD.IADD R154, R2, 0x1, -R157 ;  /* 0x00000001029a7824 */ /* 0x000fc600078e0a9d */
[----:B------:R-:W-:-:S04]  /*3de0*/  LEA.HI R158, R0, R0, RZ, 0x1 ;  /* 0x00000000009e7211 */ /* 0x000fc800078f08ff */
[----:B------:R-:W-:Y:S02]  /*3df0*/  LOP3.LUT R157, R158, 0x3ffffffe, RZ, 0xc0, !PT ;  /* 0x3ffffffe9e9d7812 */ /* 0x000fe400078ec0ff */
[----:B------:R-:W-:-:S03]  /*3e00*/  SHF.R.S32.HI R159, RZ, 0x1f, R154 ;  /* 0x0000001fff9f7819 */ /* 0x000fc6000001149a */
[----:B------:R-:W-:Y:S01]  /*3e10*/  IMAD.IADD R157, R0, 0x1, -R157 ;  /* 0x00000001009d7824 */ /* 0x000fe200078e0a9d */
[C---:B------:R-:W-:Y:S01]  /*3e20*/  LOP3.LUT R0, R2.reuse, 0x1f, RZ, 0xc0, !PT ;  /* 0x0000001f02007812 */ /* 0x040fe200078ec0ff */
[----:B------:R-:W-:Y:S01]  /*3e30*/  USHF.L.U32 UR16, UR16, 0x3, URZ ;  /* 0x0000000310107899 */ /* 0x000fe2000800063f */
[----:B------:R-:W-:Y:S02]  /*3e40*/  LEA.HI R156, R159, R154, RZ, 0x4 ;  /* 0x0000009a9f9c7211 */ /* 0x000fe400078f20ff */
[----:B------:R-:W-:Y:S02]  /*3e50*/  LOP3.LUT R2, R2, 0x3, RZ, 0xc0, !PT ;  /* 0x0000000302027812 */ /* 0x000fe400078ec0ff */
[----:B------:R-:W-:Y:S01]  /*3e60*/  SHF.R.U32.HI R159, RZ, 0x2, R0 ;  /* 0x00000002ff9f7819 */ /* 0x000fe20000011600 */
[----:B------:R-:W-:Y:S01]  /*3e70*/  UIMAD UR16, UR16, 0x44, UR17 ;  /* 0x00000044101078a4 */ /* 0x000fe2000f8e0211 */
[----:B------:R-:W-:-:S03]  /*3e80*/  SHF.R.S32.HI R155, RZ, 0x7, R155 ;  /* 0x00000007ff9b7819 */ /* 0x000fc6000001149b */
[----:B------:R-:W-:Y:S02]  /*3e90*/  IMAD R0, R159, 0x44, R2 ;  /* 0x000000449f007824 */ /* 0x000fe400078e0202 */
[----:B------:R-:W-:-:S03]  /*3ea0*/  IMAD.SHL.U32 R155, R155, 0x10, RZ ;  /* 0x000000109b9b7824 */ /* 0x000fc600078e00ff */
[----:B------:R-:W-:Y:S01]  /*3eb0*/  IADD3 R0, R0, UR16, RZ ;  /* 0x0000001000007c10 */ /* 0x000fe2000fffe0ff */
[----:B------:R-:W-:Y:S01]  /*3ec0*/  BAR.SYNC.DEFER_BLOCKING 0x0 ;  /* 0x0000000000007b1d */ /* 0x000fe20000010000 */
[----:B------:R-:W-:Y:S01]  /*3ed0*/  IMAD.SHL.U32 R158, R158, 0x4, RZ ;  /* 0x000000049e9e7824 */ /* 0x000fe200078e00ff */
[----:B------:R-:W-:-:S04]  /*3ee0*/  LEA.HI.SX32 R155, R156, R155, 0x1c ;  /* 0x0000009b9c9b7211 */ /* 0x000fc800078fe2ff */
[----:B------:R-:W-:-:S05]  /*3ef0*/  LOP3.LUT R158, R158, 0xfffffff8, RZ, 0xc0, !PT ;  /* 0xfffffff89e9e7812 */ /* 0x000fca00078ec0ff */
[----:B------:R-:W-:Y:S01]  /*3f00*/  IMAD.IADD R158, R158, 0x1, R155 ;  /* 0x000000019e9e7824 */ /* 0x000fe200078e029b */
[----:B------:R-:W-:Y:S01]  /*3f10*/  LOP3.LUT R155, R156, 0xffffff0, RZ, 0xc0, !PT ;  /* 0x0ffffff09c9b7812 */ /* 0x000fe200078ec0ff */
[----:B------:R1:W-:Y:S04]  /*3f20*/  STS.64 [R0.X8], R4 ;  /* 0x0000000400007388 */ /* 0x0003e80000008a00 */
[----:B------:R-:W-:Y:S04]  /*3f30*/  STS.64 [R0.X8+0x20], R12 ;  /* 0x0000200c00007388 */ /* 0x000fe80000008a00 */
[----:B------:R1:W-:Y:S04]  /*3f40*/  STS.64 [R0.X8+0x40], R16 ;  /* 0x0000401000007388 */ /* 0x0003e80000008a00 */
[----:B------:R-:W-:Y:S04]  /*3f50*/  STS.64 [R0.X8+0x60], R20 ;  /* 0x0000601400007388 */ /* 0x000fe80000008a00 */
[----:B------:R-:W-:Y:S04]  /*3f60*/  STS.64 [R0.X8+0x80], R24 ;  /* 0x0000801800007388 */ /* 0x000fe80000008a00 */
[----:B------:R1:W-:Y:S04]  /*3f70*/  STS.64 [R0.X8+0xa0], R28 ;  /* 0x0000a01c00007388 */ /* 0x0003e80000008a00 */
[----:B------:R-:W-:Y:S04]  /*3f80*/  STS.64 [R0.X8+0xc0], R32 ;  /* 0x0000c02000007388 */ /* 0x000fe80000008a00 */
[----:B------:R-:W-:Y:S01]  /*3f90*/  STS.64 [R0.X8+0xe0], R36 ;  /* 0x0000e02400007388 */ /* 0x000fe20000008a00 */
[----:B------:R-:W-:-:S02]  /*3fa0*/  IMAD R2, R157, 0x4, R158 ;  /* 0x000000049d027824 */ /* 0x000fc400078e029e */
[----:B------:R-:W-:Y:S02]  /*3fb0*/  IMAD R151, R151, c[0x0][0x258], RZ ;  /* 0x0000960097977a24 */ /* 0x000fe400078e02ff */
[----:B------:R-:W-:Y:S02]  /*3fc0*/  IMAD R2, R2, 0x220, RZ ;  /* 0x0000022002027824 */ /* 0x000fe400078e02ff */
[----:B------:R-:W-:Y:S02]  /*3fd0*/  IMAD.IADD R155, R154, 0x1, -R155 ;  /* 0x000000019a9b7824 */ /* 0x000fe400078e0a9b */
[C---:B-1----:R-:W-:Y:S02]  /*3fe0*/  IMAD R4, R150.reuse, c[0x0][0x25c], R151 ;  /* 0x0000970096047a24 */ /* 0x042fe400078e0297 */
[----:B------:R-:W-:-:S04]  /*3ff0*/  IMAD.WIDE.U32 R150, R150, c[0x0][0x258], R152 ;  /* 0x0000960096967a25 */ /* 0x000fc800078e0098 */
[----:B------:R-:W-:Y:S01]  /*4000*/  IMAD.U32 R2, R155, 0x10, R2 ;  /* 0x000000109b027824 */ /* 0x000fe200078e0002 */
[----:B------:R-:W-:Y:S01]  /*4010*/  BAR.SYNC.DEFER_BLOCKING 0x0 ;  /* 0x0000000000007b1d */ /* 0x000fe20000010000 */
[----:B------:R-:W-:Y:S02]  /*4020*/  IMAD.IADD R151, R151, 0x1, R4 ;  /* 0x0000000197977824 */ /* 0x000fe400078e0204 */
[----:B------:R-:W-:Y:S02]  /*4030*/  IMAD R5, R149, c[0x0][0x250], RZ ;  /* 0x0000940095057a24 */ /* 0x000fe400078e02ff */
[----:B------:R-:W-:-:S04]  /*4040*/  IMAD.WIDE.U32 R16, R148, c[0x0][0x250], R150 ;  /* 0x0000940094107a25 */ /* 0x000fc800078e0096 */
[----:B------:R-:W-:Y:S01]  /*4050*/  IMAD R4, R148, c[0x0][0x254], R5 ;  /* 0x0000950094047a24 */ /* 0x000fe200078e0205 */
[----:B------:R-:W-:Y:S04]  /*4060*/  LDS.128 R160, [R2] ;  /* 0x0000000002a07984 */ /* 0x000fe80000000c00 */
[----:B------:R-:W2:Y:S04]  /*4070*/  LDS.128 R156, [R2+0x100] ;  /* 0x00010000029c7984 */ /* 0x000ea80000000c00 */
[----:B------:R-:W4:Y:S04]  /*4080*/  LDS.128 R152, [R2+0x440] ;  /* 0x0004400002987984 */ /* 0x000f280000000c00 */
[----:B------:R-:W5:Y:S01]  /*4090*/  LDS.128 R148, [R2+0x540] ;  /* 0x0005400002947984 */ /* 0x000f620000000c00 */
[----:B------:R-:W-:-:S04]  /*40a0*/  ULEA.HI UR10, UP0, UR7, UR6, URZ, 0x1 ;  /* 0x00000006070a7291 */ /* 0x000fc8000f81083f */
[----:B------:R-:W-:Y:S01]  /*40b0*/  USHF.L.U32 UR8, UR10, 0x3, URZ ;  /* 0x000000030a087899 */ /* 0x000fe2000800063f */
[----:B------:R-:W-:Y:S01]  /*40c0*/  IMAD.IADD R4, R17, 0x1, R4 ;  /* 0x0000000111047824 */ /* 0x000fe200078e0204 */
[----:B------:R-:W-:Y:S01]  /*40d0*/  UIADD3.X UR9, URZ, UR7, URZ, UP0, !UPT ;  /* 0x000000073f097290 */ /* 0x000fe200087fe43f */
[C---:B------:R-:W-:Y:S01]  /*40e0*/  LEA R12, P2, R16.reuse, c[0x0][0x248], 0x2 ;  /* 0x00009200100c7a11 */ /* 0x040fe200078410ff */
[----:B------:R-:W-:Y:S02]  /*40f0*/  ULOP3.LUT UR8, UR8, 0xfffffff0, URZ, 0xc0, !UPT ;  /* 0xfffffff008087892 */ /* 0x000fe4000f8ec03f */
[----:B------:R-:W-:Y:S01]  /*4100*/  USHF.L.U64.HI UR9, UR10, 0x3, UR9 ;  /* 0x000000030a097899 */ /* 0x000fe20008010209 */
[----:B------:R-:W-:-:S03]  /*4110*/  LEA.HI.X R13, R16, c[0x0][0x24c], R4, 0x2, P2 ;  /* 0x00009300100d7a11 */ /* 0x000fc600010f1404 */
[----:B------:R-:W-:Y:S01]  /*4120*/  IADD3 R16, P2, R12, UR8, RZ ;  /* 0x000000080c107c10 */ /* 0x000fe2000ff5e0ff */
[----:B------:R-:W-:Y:S01]  /*4130*/  USHF.L.U32 UR8, UR4, 0x5, URZ ;  /* 0x0000000504087899 */ /* 0x000fe2000800063f */
[----:B------:R-:W-:Y:S02]  /*4140*/  IADD3 R4, R3, 0x8, RZ ;  /* 0x0000000803047810 */ /* 0x000fe40007ffe0ff */
[----:B------:R-:W-:Y:S01]  /*4150*/  IADD3.X R17, R13, UR9, RZ, P2, !PT ;  /* 0x000000090d117c10 */ /* 0x000fe200097fe4ff */
[----:B------:R-:W-:Y:S02]  /*4160*/  USHF.L.U64.HI UR4, UR4, 0x5, UR5 ;  /* 0x0000000504047899 */ /* 0x000fe40008010205 */
[----:B------:R-:W-:-:S04]  /*4170*/  UIADD3 UR9, UP0, UR8, 0x100, URZ ;  /* 0x0000010008097890 */ /* 0x000fc8000ff1e03f */
[----:B------:R-:W-:Y:S02]  /*4180*/  UIADD3.X UR5, URZ, UR4, URZ, UP0, !UPT ;  /* 0x000000043f057290 */ /* 0x000fe400087fe43f */
[----:B------:R-:W-:-:S04]  /*4190*/  IADD3 R28, P2, R166, UR9, RZ ;  /* 0x00000009a61c7c10 */ /* 0x000fc8000ff5e0ff */
[----:B------:R-:W-:Y:S01]  /*41a0*/  IADD3.X R29, R167, UR5, RZ, P2, !PT ;  /* 0x00000005a71d7c10 */ /* 0x000fe200097fe4ff */
[----:B--2---:R-:W-:Y:S02]  /*41b0*/  IMAD.IADD R140, R156, 0x1, R140 ;  /* 0x000000019c8c7824 */ /* 0x004fe400078e028c */
[----:B------:R-:W-:Y:S02]  /*41c0*/  IMAD.IADD R141, R157, 0x1, R141 ;  /* 0x000000019d8d7824 */ /* 0x000fe400078e028d */
[----:B---3--:R-:W-:Y:S02]  /*41d0*/  IMAD.IADD R144, R160, 0x1, R144 ;  /* 0x00000001a0907824 */ /* 0x008fe400078e0290 */
[----:B------:R-:W-:Y:S02]  /*41e0*/  IMAD.IADD R145, R161, 0x1, R145 ;  /* 0x00000001a1917824 */ /* 0x000fe400078e0291 */
[----:B------:R-:W-:Y:S02]  /*41f0*/  IMAD.IADD R146, R162, 0x1, R146 ;  /* 0x00000001a2927824 */ /* 0x000fe400078e0292 */
[----:B------:R-:W-:-:S02]  /*4200*/  IMAD.IADD R147, R163, 0x1, R147 ;  /* 0x00000001a3937824 */ /* 0x000fc400078e0293 */
[----:B------:R-:W-:Y:S02]  /*4210*/  IMAD.IADD R142, R158, 0x1, R142 ;  /* 0x000000019e8e7824 */ /* 0x000fe400078e028e */
[----:B------:R-:W-:Y:S02]  /*4220*/  IMAD.IADD R143, R159, 0x1, R143 ;  /* 0x000000019f8f7824 */ /* 0x000fe400078e028f */
[----:B----4-:R-:W-:Y:S02]  /*4230*/  IMAD.IADD R136, R152, 0x1, R136 ;  /* 0x0000000198887824 */ /* 0x010fe400078e0288 */
[----:B------:R-:W-:Y:S02]  /*4240*/  IMAD.IADD R137, R153, 0x1, R137 ;  /* 0x0000000199897824 */ /* 0x000fe400078e0289 */
[----:B------:R-:W-:Y:S02]  /*4250*/  IMAD.IADD R138, R154, 0x1, R138 ;  /* 0x000000019a8a7824 */ /* 0x000fe400078e028a */
[----:B------:R-:W-:Y:S01]  /*4260*/  IMAD.IADD R139, R155, 0x1, R139 ;  /* 0x000000019b8b7824 */ /* 0x000fe200078e028b */
[----:B------:R1:W-:Y:S01]  /*4270*/  @P4 STG.E.128 [R12.64], R144 ;  /* 0x000000900c004986 */ /* 0x0003e2000c101d14 */
[----:B------:R-:W-:-:S03]  /*4280*/  ISETP.LT.AND P4, PT, R4, c[0x0][0x260], P6 ;  /* 0x0000980004007a0c */ /* 0x000fc60003781270 */
[----:B------:R2:W-:Y:S01]  /*4290*/  @P3 STG.E.128 [R12.64+0x100], R140 ;  /* 0x0001008c0c003986 */ /* 0x0005e2000c101d14 */
[----:B-----5:R-:W-:Y:S02]  /*42a0*/  IMAD.IADD R8, R148, 0x1, R8 ;  /* 0x0000000194087824 */ /* 0x020fe400078e0208 */
[----:B------:R-:W-:Y:S02]  /*42b0*/  IMAD.IADD R9, R149, 0x1, R9 ;  /* 0x0000000195097824 */ /* 0x000fe400078e0209 */
[----:B------:R-:W-:Y:S02]  /*42c0*/  IMAD.IADD R10, R150, 0x1, R10 ;  /* 0x00000001960a7824 */ /* 0x000fe400078e020a */
[----:B------:R-:W-:Y:S01]  /*42d0*/  IMAD.IADD R11, R151, 0x1, R11 ;  /* 0x00000001970b7824 */ /* 0x000fe200078e020b */
[----:B------:R3:W-:Y:S01]  /*42e0*/  @P1 STG.E.128 [R16.64], R136 ;  /* 0x0000008810001986 */ /* 0x0007e2000c101d14 */
[----:B------:R-:W-:Y:S02]  /*42f0*/  ISETP.LT.AND P3, PT, R4, c[0x0][0x260], P5 ;  /* 0x0000980004007a0c */ /* 0x000fe40002f61270 */
[----:B------:R-:W-:Y:S01]  /*4300*/  IADD3 R24, P1, R166, UR8, RZ ;  /* 0x00000008a6187c10 */ /* 0x000fe2000ff3e0ff */
[----:B------:R4:W-:Y:S01]  /*4310*/  @P0 STG.E.128 [R16.64+0x100], R8 ;  /* 0x0001000810000986 */ /* 0x0009e2000c101d14 */
[----:B------:R-:W-:-:S02]  /*4320*/  IADD3 R4, R3, 0xa, RZ ;  /* 0x0000000a03047810 */ /* 0x000fc40007ffe0ff */
[----:B------:R-:W-:Y:S02]  /*4330*/  IADD3 R20, P0, R164, UR8, RZ ;  /* 0x00000008a4147c10 */ /* 0x000fe4000ff1e0ff */
[----:B------:R-:W-:Y:S02]  /*4340*/  IADD3.X R25, R167, UR4, RZ, P1, !PT ;  /* 0x00000004a7197c10 */ /* 0x000fe40008ffe4ff */
[C---:B------:R-:W-:Y:S02]  /*4350*/  ISETP.LT.AND P1, PT, R4.reuse, c[0x0][0x260], P6 ;  /* 0x0000980004007a0c */ /* 0x040fe40003721270 */
[----:B------:R-:W-:Y:S02]  /*4360*/  IADD3.X R21, R165, UR4, RZ, P0, !PT ;  /* 0x00000004a5157c10 */ /* 0x000fe400087fe4ff */
[----:B------:R-:W-:Y:S01]  /*4370*/  ISETP.LT.AND P0, PT, R4, c[0x0][0x260], P5 ;  /* 0x0000980004007a0c */ /* 0x000fe20002f01270 */
[----:B-1----:R-:W-:Y:S01]  /*4380*/  CS2R R144, SRZ ;  /* 0x0000000000907805 */ /* 0x002fe2000001ff00 */
[----:B------:R-:W-:Y:S01]  /*4390*/  CS2R R146, SRZ ;  /* 0x0000000000927805 */ /* 0x000fe2000001ff00 */
[----:B--2---:R-:W-:Y:S01]  /*43a0*/  CS2R R140, SRZ ;  /* 0x00000000008c7805 */ /* 0x004fe2000001ff00 */
[----:B------:R-:W-:Y:S01]  /*43b0*/  CS2R R142, SRZ ;  /* 0x00000000008e7805 */ /* 0x000fe2000001ff00 */
[----:B------:R-:W-:-:S03]  /*43c0*/  IADD3 R4, P2, R164, UR9, RZ ;  /* 0x00000009a4047c10 */ /* 0x000fc6000ff5e0ff */
[----:B------:R-:W2:Y:S04]  /*43d0*/  @P4 LDG.E.LTC128B.128 R144, [R24.64] ;  /* 0x0000001418904981 */ /* 0x000ea8000c1e1d20 */
[----:B------:R-:W5:Y:S01]  /*43e0*/  @P3 LDG.E.LTC128B.128 R140, [R28.64] ;  /* 0x000000141c8c3981 */ /* 0x000f62000c1e1d20 */
[----:B------:R-:W-:Y:S01]  /*43f0*/  IADD3.X R5, R165, UR5, RZ, P2, !PT ;  /* 0x00000005a5057c10 */ /* 0x000fe200097fe4ff */
[----:B---3--:R-:W-:Y:S01]  /*4400*/  CS2R R136, SRZ ;  /* 0x0000000000887805 */ /* 0x008fe2000001ff00 */
[----:B------:R-:W-:Y:S01]  /*4410*/  CS2R R138, SRZ ;  /* 0x00000000008a7805 */ /* 0x000fe2000001ff00 */
[----:B----4-:R-:W-:Y:S01]  /*4420*/  CS2R R8, SRZ ;  /* 0x0000000000087805 */ /* 0x010fe2000001ff00 */
[----:B------:R-:W-:-:S04]  /*4430*/  CS2R R10, SRZ ;  /* 0x00000000000a7805 */ /* 0x000fc8000001ff00 */
[----:B------:R-:W3:Y:S04]  /*4440*/  @P1 LDG.E.LTC128B.128 R136, [R20.64] ;  /* 0x0000001414881981 */ /* 0x000ee8000c1e1d20 */
[----:B------:R1:W4:Y:S04]  /*4450*/  @P0 LDG.E.LTC128B.128 R8, [R4.64] ;  /* 0x0000001404080981 */ /* 0x000328000c1e1d20 */
[----:B------:R-:W-:Y:S06]  /*4460*/  BAR.SYNC.DEFER_BLOCKING 0x0 ;  /* 0x0000000000007b1d */ /* 0x000fec0000010000 */
[----:B------:R-:W-:Y:S04]  /*4470*/  STS.64 [R0.X8], R6 ;  /* 0x0000000600007388 */ /* 0x000fe80000008a00 */
[----:B------:R-:W-:Y:S04]  /*4480*/  STS.64 [R0.X8+0x20], R14 ;  /* 0x0000200e00007388 */ /* 0x000fe80000008a00 */
[----:B------:R1:W-:Y:S04]  /*4490*/  STS.64 [R0.X8+0x40], R18 ;  /* 0x0000401200007388 */ /* 0x0003e80000008a00 */
[----:B------:R-:W-:Y:S04]  /*44a0*/  STS.64 [R0.X8+0x60], R22 ;  /* 0x0000601600007388 */ /* 0x000fe80000008a00 */
[----:B------:R-:W-:Y:S04]  /*44b0*/  STS.64 [R0.X8+0x80], R26 ;  /* 0x0000801a00007388 */ /* 0x000fe80000008a00 */
[----:B------:R-:W-:Y:S04]  /*44c0*/  STS.64 [R0.X8+0xa0], R30 ;  /* 0x0000a01e00007388 */ /* 0x000fe80000008a00 */
[----:B------:R-:W-:Y:S04]  /*44d0*/  STS.64 [R0.X8+0xc0], R34 ;  /* 0x0000c02200007388 */ /* 0x000fe80000008a00 */
[----:B------:R-:W-:Y:S04]  /*44e0*/  STS.64 [R0.X8+0xe0], R38 ;  /* 0x0000e02600007388 */ /* 0x000fe80000008a00 */
[----:B------:R-:W-:Y:S06]  /*44f0*/  BAR.SYNC.DEFER_BLOCKING 0x0 ;  /* 0x0000000000007b1d */ /* 0x000fec0000010000 */
[----:B------:R-:W2:Y:S04]  /*4500*/  LDS.128 R156, [R2] ;  /* 0x00000000029c7984 */ /* 0x000ea80000000c00 */
[----:B------:R-:W5:Y:S04]  /*4510*/  LDS.128 R152, [R2+0x100] ;  /* 0x0001000002987984 */ /* 0x000f680000000c00 */
[----:B------:R-:W3:Y:S04]  /*4520*/  LDS.128 R148, [R2+0x440] ;  /* 0x0004400002947984 */ /* 0x000ee80000000c00 */
[----:B-1----:R-:W4:Y:S01]  /*4530*/  LDS.128 R4, [R2+0x540] ;  /* 0x0005400002047984 */ /* 0x002f220000000c00 */
[----:B------:R-:W-:-:S02]  /*4540*/  USHF.L.U32 UR10, UR6, 0x5, URZ ;  /* 0x00000005060a7899 */ /* 0x000fc4000800063f */
[----:B------:R-:W-:Y:S02]  /*4550*/  USHF.L.U64.HI UR6, UR6, 0x5, UR7 ;  /* 0x0000000506067899 */ /* 0x000fe40008010207 */
[----:B------:R-:W-:Y:S02]  /*4560*/  UIADD3 UR11, UP0, UR10, 0x100, URZ ;  /* 0x000001000a0b7890 */ /* 0x000fe4000ff1e03f */
[C---:B------:R-:W-:Y:S02]  /*4570*/  IADD3 R36, P2, R12.reuse, UR10, RZ ;  /* 0x0000000a0c247c10 */ /* 0x040fe4000ff5e0ff */
[----:B------:R-:W-:Y:S02]  /*4580*/  UIADD3.X UR7, URZ, UR6, URZ, UP0, !UPT ;  /* 0x000000063f077290 */ /* 0x000fe400087fe43f */
[----:B------:R-:W-:Y:S02]  /*4590*/  IADD3.X R37, R13, UR6, RZ, P2, !PT ;  /* 0x000000060d257c10 */ /* 0x000fe400097fe4ff */
[----:B------:R-:W-:-:S04]  /*45a0*/  IADD3 R12, P2, R12, UR11, RZ ;  /* 0x0000000b0c0c7c10 */ /* 0x000fc8000ff5e0ff */
[----:B------:R-:W-:Y:S01]  /*45b0*/  IADD3.X R13, R13, UR7, RZ, P2, !PT ;  /* 0x000000070d0d7c10 */ /* 0x000fe200097fe4ff */
[----:B------:R-:W-:Y:S01]  /*45c0*/  CS2R R18, SRZ ;  /* 0x0000000000127805 */ /* 0x000fe2000001ff00 */
[----:B------:R-:W-:Y:S01]  /*45d0*/  CS2R R14, SRZ ;  /* 0x00000000000e7805 */ /* 0x000fe2000001ff00 */
[----:B--2---:R-:W-:Y:S02]  /*45e0*/  IMAD.IADD R144, R156, 0x1, R144 ;  /* 0x000000019c907824 */ /* 0x004fe400078e0290 */
[----:B------:R-:W-:Y:S02]  /*45f0*/  IMAD.IADD R145, R157, 0x1, R145 ;  /* 0x000000019d917824 */ /* 0x000fe400078e0291 */
[----:B------:R-:W-:Y:S02]  /*4600*/  IMAD.IADD R146, R158, 0x1, R146 ;  /* 0x000000019e927824 */ /* 0x000fe400078e0292 */
[----:B------:R-:W-:Y:S02]  /*4610*/  IMAD.IADD R147, R159, 0x1, R147 ;  /* 0x000000019f937824 */ /* 0x000fe400078e0293 */
[----:B-----5:R-:W-:-:S02]  /*4620*/  IMAD.IADD R140, R152, 0x1, R140 ;  /* 0x00000001988c7824 */ /* 0x020fc400078e028c */
[----:B------:R-:W-:Y:S02]  /*4630*/  IMAD.IADD R141, R153, 0x1, R141 ;  /* 0x00000001998d7824 */ /* 0x000fe400078e028d */
[----:B------:R-:W-:Y:S02]  /*4640*/  IMAD.IADD R142, R154, 0x1, R142 ;  /* 0x000000019a8e7824 */ /* 0x000fe400078e028e */
[----:B------:R-:W-:Y:S01]  /*4650*/  IMAD.IADD R143, R155, 0x1, R143 ;  /* 0x000000019b8f7824 */ /* 0x000fe200078e028f */
[----:B------:R-:W-:Y:S01]  /*4660*/  @P4 STG.E.128 [R36.64], R144 ;  /* 0x0000009024004986 */ /* 0x000fe2000c101d14 */
[----:B---3--:R-:W-:-:S03]  /*4670*/  IMAD.IADD R136, R148, 0x1, R136 ;  /* 0x0000000194887824 */ /* 0x008fc600078e0288 */
[----:B------:R1:W-:Y:S01]  /*4680*/  @P3 STG.E.128 [R12.64], R140 ;  /* 0x0000008c0c003986 */ /* 0x0003e2000c101d14 */
[----:B------:R-:W-:Y:S01]  /*4690*/  IADD3 R148, P3, R16, UR10, RZ ;  /* 0x0000000a10947c10 */ /* 0x000fe2000ff7e0ff */
[----:B----4-:R-:W-:Y:S01]  /*46a0*/  IMAD.IADD R4, R4, 0x1, R8 ;  /* 0x0000000104047824 */ /* 0x010fe200078e0208 */
[----:B------:R-:W-:Y:S01]  /*46b0*/  IADD3 R8, R3, 0x10, RZ ;  /* 0x0000001003087810 */ /* 0x000fe20007ffe0ff */
[----:B------:R-:W-:Y:S01]  /*46c0*/  IMAD.IADD R6, R6, 0x1, R10 ;  /* 0x0000000106067824 */ /* 0x000fe200078e020a */
[----:B------:R-:W-:Y:S01]  /*46d0*/  IADD3 R10, P2, R16, UR11, RZ ;  /* 0x0000000b100a7c10 */ /* 0x000fe2000ff5e0ff */
[----:B------:R-:W-:Y:S01]  /*46e0*/  IMAD.IADD R137, R149, 0x1, R137 ;  /* 0x0000000195897824 */ /* 0x000fe200078e0289 */
[----:B------:R-:W-:Y:S01]  /*46f0*/  IADD3.X R149, R17, UR6, RZ, P3, !PT ;  /* 0x0000000611957c10 */ /* 0x000fe20009ffe4ff */
[----:B------:R-:W-:Y:S02]  /*4700*/  IMAD.IADD R138, R150, 0x1, R138 ;  /* 0x00000001968a7824 */ /* 0x000fe400078e028a */
[----:B------:R-:W-:Y:S01]  /*4710*/  IMAD.IADD R139, R151, 0x1, R139 ;  /* 0x00000001978b7824 */ /* 0x000fe200078e028b */
[C---:B------:R-:W-:Y:S01]  /*4720*/  ISETP.LT.AND P3, PT, R8.reuse, c[0x0][0x260], P6 ;  /* 0x0000980008007a0c */ /* 0x040fe20003761270 */
[----:B------:R-:W-:Y:S01]  /*4730*/  IMAD.IADD R7, R7, 0x1, R11 ;  /* 0x0000000107077824 */ /* 0x000fe200078e020b */
[----:B------:R-:W-:Y:S01]  /*4740*/  IADD3.X R11, R17, UR7, RZ, P2, !PT ;  /* 0x00000007110b7c10 */ /* 0x000fe200097fe4ff */
[----:B------:R-:W-:Y:S01]  /*4750*/  IMAD.IADD R5, R5, 0x1, R9 ;  /* 0x0000000105057824 */ /* 0x000fe200078e0209 */
[----:B------:R-:W-:Y:S01]  /*4760*/  @P1 STG.E.128 [R148.64], R136 ;  /* 0x0000008894001986 */ /* 0x000fe2000c101d14 */
[----:B------:R-:W-:Y:S01]  /*4770*/  ISETP.LT.AND P4, PT, R8, c[0x0][0x260], P5 ;  /* 0x0000980008007a0c */ /* 0x000fe20002f81270 */
[----:B------:R-:W-:-:S02]  /*4780*/  CS2R R16, SRZ ;  /* 0x0000000000107805 */ /* 0x000fc4000001ff00 */
[----:B------:R2:W-:Y:S01]  /*4790*/  @P0 STG.E.128 [R10.64], R4 ;  /* 0x000000040a000986 */ /* 0x0005e2000c101d14 */
[----:B------:R-:W-:-:S04]  /*47a0*/  IADD3 R22, P0, R24, UR9, RZ ;  /* 0x0000000918167c10 */ /* 0x000fc8000ff1e0ff */
[----:B------:R-:W-:Y:S02]  /*47b0*/  IADD3.X R23, R25, UR5, RZ, P0, !PT ;  /* 0x0000000519177c10 */ /* 0x000fe400087fe4ff */
[----:B-1----:R-:W-:-:S04]  /*47c0*/  IADD3 R140, P1, R24, UR8, RZ ;  /* 0x00000008188c7c10 */ /* 0x002fc8000ff3e0ff */
[----:B------:R-:W-:Y:S01]  /*47d0*/  IADD3.X R141, R25, UR4, RZ, P1, !PT ;  /* 0x00000004198d7c10 */ /* 0x000fe20008ffe4ff */
[----:B------:R-:W-:-:S04]  /*47e0*/  CS2R R12, SRZ ;  /* 0x00000000000c7805 */ /* 0x000fc8000001ff00 */
[----:B------:R-:W3:Y:S01]  /*47f0*/  @P3 LDG.E.LTC128B.128 R16, [R140.64] ;  /* 0x000000148c103981 */ /* 0x000ee2000c1e1d20 */
[----:B------:R-:W-:-:S03]  /*4800*/  CS2R R8, SRZ ;  /* 0x0000000000087805 */ /* 0x000fc6000001ff00 */
[----:B------:R1:W4:Y:S01]  /*4810*/  @P4 LDG.E.LTC128B.128 R12, [R22.64] ;  /* 0x00000014160c4981 */ /* 0x000322000c1e1d20 */
[----:B--2---:R-:W-:-:S04]  /*4820*/  IADD3 R4, R3, 0x12, RZ ;  /* 0x0000001203047810 */ /* 0x004fc80007ffe0ff */
[----:B------:R-:W-:Y:S02]  /*4830*/  ISETP.LT.AND P0, PT, R4, c[0x0][0x260], P6 ;  /* 0x0000980004007a0c */ /* 0x000fe40003701270 */
[----:B------:R-:W-:Y:S01]  /*4840*/  IADD3 R136, P1, R20, UR8, RZ ;  /* 0x0000000814887c10 */ /* 0x000fe2000ff3e0ff */
[----:B------:R-:W-:Y:S01]  /*4850*/  CS2R R10, SRZ ;  /* 0x00000000000a7805 */ /* 0x000fe2000001ff00 */
[----:B------:R-:W-:Y:S02]  /*4860*/  ISETP.LT.AND P2, PT, R4, c[0x0][0x260], P5 ;  /* 0x0000980004007a0c */ /* 0x000fe40002f41270 */
[----:B------:R-:W-:Y:S02]  /*4870*/  IADD3.X R137, R21, UR4, RZ, P1, !PT ;  /* 0x0000000415897c10 */ /* 0x000fe40008ffe4ff */
[----:B------:R-:W-:Y:S01]  /*4880*/  IADD3 R20, P1, R20, UR9, RZ ;  /* 0x0000000914147c10 */ /* 0x000fe2000ff3e0ff */
[----:B------:R-:W-:Y:S01]  /*4890*/  CS2R R4, SRZ ;  /* 0x0000000000047805 */ /* 0x000fe2000001ff00 */
[----:B------:R-:W-:-:S03]  /*48a0*/  CS2R R6, SRZ ;  /* 0x0000000000067805 */ /* 0x000fc6000001ff00 */
[----:B------:R-:W2:Y:S01]  /*48b0*/  @P0 LDG.E.LTC128B.128 R8, [R136.64] ;  /* 0x0000001488080981 */ /* 0x000ea2000c1e1d20 */
[----:B------:R-:W-:-:S05]  /*48c0*/  IADD3.X R21, R21, UR5, RZ, P1, !PT ;  /* 0x0000000515157c10 */ /* 0x000fca0008ffe4ff */
[----:B------:R1:W5:Y:S04]  /*48d0*/  @P2 LDG.E.LTC128B.128 R4, [R20.64] ;  /* 0x0000001414042981 */ /* 0x000368000c1e1d20 */
[----:B------:R-:W-:Y:S06]  /*48e0*/  BAR.SYNC.DEFER_BLOCKING 0x0 ;  /* 0x0000000000007b1d */ /* 0x000fec0000010000 */
[----:B------:R-:W-:Y:S04]  /*48f0*/  STS.64 [R0.X8], R68 ;  /* 0x0000004400007388 */ /* 0x000fe80000008a00 */
[----:B------:R-:W-:Y:S04]  /*4900*/  STS.64 [R0.X8+0x20], R64 ;  /* 0x0000204000007388 */ /* 0x000fe80000008a00 */
[----:B------:R-:W-:Y:S04]  /*4910*/  STS.64 [R0.X8+0x40], R60 ;  /* 0x0000403c00007388 */ /* 0x000fe80000008a00 */
[----:B------:R-:W-:Y:S04]  /*4920*/  STS.64 [R0.X8+0x60], R56 ;  /* 0x0000603800007388 */ /* 0x000fe80000008a00 */
[----:B------:R-:W-:Y:S04]  /*4930*/  STS.64 [R0.X8+0x80], R52 ;  /* 0x0000803400007388 */ /* 0x000fe80000008a00 */
[----:B------:R-:W-:Y:S04]  /*4940*/  STS.64 [R0.X8+0xa0], R48 ;  /* 0x0000a03000007388 */ /* 0x000fe80000008a00 */
[----:B------:R-:W-:Y:S04]  /*4950*/  STS.64 [R0.X8+0xc0], R44 ;  /* 0x0000c02c00007388 */ /* 0x000fe80000008a00 */
[----:B------:R-:W-:Y:S04]  /*4960*/  STS.64 [R0.X8+0xe0], R40 ;  /* 0x0000e02800007388 */ /* 0x000fe80000008a00 */
[----:B------:R-:W-:Y:S06]  /*4970*/  BAR.SYNC.DEFER_BLOCKING 0x0 ;  /* 0x0000000000007b1d */ /* 0x000fec0000010000 */
[----:B------:R-:W3:Y:S04]  /*4980*/  LDS.128 R32, [R2] ;  /* 0x0000000002207984 */ /* 0x000ee80000000c00 */
[----:B------:R-:W4:Y:S04]  /*4990*/  LDS.128 R28, [R2+0x100] ;  /* 0x00010000021c7984 */ /* 0x000f280000000c00 */
[----:B------:R-:W2:Y:S04]  /*49a0*/  LDS.128 R24, [R2+0x440] ;  /* 0x0004400002187984 */ /* 0x000ea80000000c00 */
[----:B-1----:R-:W5:Y:S01]  /*49b0*/  LDS.128 R20, [R2+0x540] ;  /* 0x0005400002147984 */ /* 0x002f620000000c00 */
[----:B------:R-:W-:-:S04]  /*49c0*/  IADD3 R38, P1, R36, UR10, RZ ;  /* 0x0000000a24267c10 */ /* 0x000fc8000ff3e0ff */
[----:B------:R-:W-:Y:S01]  /*49d0*/  IADD3.X R39, R37, UR6, RZ, P1, !PT ;  /* 0x0000000625277c10 */ /* 0x000fe20008ffe4ff */
[----:B---3--:R-:W-:Y:S02]  /*49e0*/  IMAD.IADD R16, R32, 0x1, R16 ;  /* 0x0000000120107824 */ /* 0x008fe400078e0210 */
[----:B------:R-:W-:Y:S02]  /*49f0*/  IMAD.IADD R17, R33, 0x1, R17 ;  /* 0x0000000121117824 */ /* 0x000fe400078e0211 */
[----:B------:R-:W-:Y:S02]  /*4a00*/  IMAD.IADD R18, R34, 0x1, R18 ;  /* 0x0000000122127824 */ /* 0x000fe400078e0212 */
[----:B------:R-:W-:Y:S02]  /*4a10*/  IMAD.IADD R19, R35, 0x1, R19 ;  /* 0x0000000123137824 */ /* 0x000fe400078e0213 */
[----:B----4-:R-:W-:-:S03]  /*4a20*/  IMAD.IADD R12, R28, 0x1, R12 ;  /* 0x000000011c0c7824 */ /* 0x010fc600078e020c */
[----:B------:R1:W-:Y:S01]  /*4a30*/  @P3 STG.E.128 [R38.64], R16 ;  /* 0x0000001026003986 */ /* 0x0003e2000c101d14 */
[----:B------:R-:W-:Y:S01]  /*4a40*/  IADD3 R28, P3, R36, UR11, RZ ;  /* 0x0000000b241c7c10 */ /* 0x000fe2000ff7e0ff */
[----:B------:R-:W-:Y:S01]  /*4a50*/  IMAD.IADD R13, R29, 0x1, R13 ;  /* 0x000000011d0d7824 */ /* 0x000fe200078e020d */
[----:B------:R-:W-:Y:S01]  /*4a60*/  IADD3 R36, P1, R148, UR10, RZ ;  /* 0x0000000a94247c10 */ /* 0x000fe2000ff3e0ff */
[----:B------:R-:W-:Y:S01]  /*4a70*/  IMAD.IADD R14, R30, 0x1, R14 ;  /* 0x000000011e0e7824 */ /* 0x000fe200078e020e */
[----:B------:R-:W-:Y:S01]  /*4a80*/  IADD3.X R29, R37, UR7, RZ, P3, !PT ;  /* 0x00000007251d7c10 */ /* 0x000fe20009ffe4ff */
[----:B------:R-:W-:Y:S01]  /*4a90*/  IMAD.IADD R15, R31, 0x1, R15 ;  /* 0x000000011f0f7824 */ /* 0x000fe200078e020f */
[----:B------:R-:W-:-:S04]  /*4aa0*/  IADD3.X R37, R149, UR6, RZ, P1, !PT ;  /* 0x0000000695257c10 */ /* 0x000fc80008ffe4ff */
[----:B------:R3:W-:Y:S01]  /*4ab0*/  @P4 STG.E.128 [R28.64], R12 ;  /* 0x0000000c1c004986 */ /* 0x0007e2000c101d14 */
[----:B--2---:R-:W-:Y:S02]  /*4ac0*/  IMAD.IADD R8, R24, 0x1, R8 ;  /* 0x0000000118087824 */ /* 0x004fe400078e0208 */
[----:B------:R-:W-:Y:S02]  /*4ad0*/  IMAD.IADD R9, R25, 0x1, R9 ;  /* 0x0000000119097824 */ /* 0x000fe400078e0209 */
[----:B------:R-:W-:Y:S02]  /*4ae0*/  IMAD.IADD R10, R26, 0x1, R10 ;  /* 0x000000011a0a7824 */ /* 0x000fe400078e020a */
[----:B------:R-:W-:Y:S01]  /*4af0*/  IMAD.IADD R11, R27, 0x1, R11 ;  /* 0x000000011b0b7824 */ /* 0x000fe200078e020b */
[----:B------:R-:W-:Y:S01]  /*4b00*/  IADD3 R24, P1, R148, UR11, RZ ;  /* 0x0000000b94187c10 */ /* 0x000fe2000ff3e0ff */
[----:B-----5:R-:W-:-:S03]  /*4b10*/  IMAD.IADD R4, R20, 0x1, R4 ;  /* 0x0000000114047824 */ /* 0x020fc600078e0204 */
[----:B------:R2:W-:Y:S01]  /*4b20*/  @P0 STG.E.128 [R36.64], R8 ;  /* 0x0000000824000986 */ /* 0x0005e2000c101d14 */
[----:B-1----:R-:W-:Y:S01]  /*4b30*/  IADD3 R16, R3, 0x18, RZ ;  /* 0x0000001803107810 */ /* 0x002fe20007ffe0ff */
[----:B------:R-:W-:Y:S01]  /*4b40*/  IMAD.IADD R5, R21, 0x1, R5 ;  /* 0x0000000115057824 */ /* 0x000fe200078e0205 */
[----:B------:R-:W-:Y:S02]  /*4b50*/  IADD3 R48, P0, R140, UR8, RZ ;  /* 0x000000088c307c10 */ /* 0x000fe4000ff1e0ff */
[----:B------:R-:W-:Y:S01]  /*4b60*/  ISETP.LT.AND P4, PT, R16, c[0x0][0x260], P6 ;  /* 0x0000980010007a0c */ /* 0x000fe20003781270 */
[----:B------:R-:W-:Y:S01]  /*4b70*/  IMAD.IADD R6, R22, 0x1, R6 ;  /* 0x0000000116067824 */ /* 0x000fe200078e0206 */
[----:B------:R-:W-:Y:S01]  /*4b80*/  IADD3.X R25, R149, UR7, RZ, P1, !PT ;  /* 0x0000000795197c10 */ /* 0x000fe20008ffe4ff */
[----:B------:R-:W-:Y:S01]  /*4b90*/  IMAD.IADD R7, R23, 0x1, R7 ;  /* 0x0000000117077824 */ /* 0x000fe200078e0207 */
[----:B------:R-:W-:Y:S01]  /*4ba0*/  ISETP.LT.AND P3, PT, R16, c[0x0][0x260], P5 ;  /* 0x0000980010007a0c */ /* 0x000fe20002f61270 */
[----:B------:R-:W-:Y:S01]  /*4bb0*/  CS2R R18, SRZ ;  /* 0x0000000000127805 */ /* 0x000fe2000001ff00 */
[----:B------:R-:W-:Y:S01]  /*4bc0*/  IADD3.X R49, R141, UR4, RZ, P0, !PT ;  /* 0x000000048d317c10 */ /* 0x000fe200087fe4ff */
[----:B------:R-:W-:Y:S01]  /*4bd0*/  CS2R R16, SRZ ;  /* 0x0000000000107805 */ /* 0x000fe2000001ff00 */
[----:B------:R-:W-:Y:S01]  /*4be0*/  IADD3 R44, P0, R136, UR8, RZ ;  /* 0x00000008882c7c10 */ /* 0x000fe2000ff1e0ff */
[----:B------:R1:W-:Y:S01]  /*4bf0*/  @P2 STG.E.128 [R24.64], R4 ;  /* 0x0000000418002986 */ /* 0x0003e2000c101d14 */
[----:B------:R-:W-:-:S02]  /*4c00*/  IADD3 R20, R3, 0x1a, RZ ;  /* 0x0000001a03147810 */ /* 0x000fc40007ffe0ff */
[----:B------:R-:W-:Y:S01]  /*4c10*/  IADD3 R22, P2, R140, UR9, RZ ;  /* 0x000000098c167c10 */ /* 0x000fe2000ff5e0ff */
[----:B---3--:R-:W-:Y:S01]  /*4c20*/  CS2R R12, SRZ ;  /* 0x00000000000c7805 */ /* 0x008fe2000001ff00 */
[----:B------:R-:W-:Y:S01]  /*4c30*/  IADD3.X R45, R137, UR4, RZ, P0, !PT ;  /* 0x00000004892d7c10 */ /* 0x000fe200087fe4ff */
[----:B------:R-:W-:Y:S01]  /*4c40*/  CS2R R14, SRZ ;  /* 0x00000000000e7805 */ /* 0x000fe2000001ff00 */
[C---:B------:R-:W-:Y:S01]  /*4c50*/  ISETP.LT.AND P0, PT, R20.reuse, c[0x0][0x260], P5 ;  /* 0x0000980014007a0c */ /* 0x040fe20002f01270 */
[----:B------:R-:W3:Y:S01]  /*4c60*/  @P4 LDG.E.LTC128B.128 R16, [R48.64] ;  /* 0x0000001430104981 */ /* 0x000ee2000c1e1d20 */
[----:B------:R-:W-:Y:S02]  /*4c70*/  IADD3.X R23, R141, UR5, RZ, P2, !PT ;  /* 0x000000058d177c10 */ /* 0x000fe400097fe4ff */
[----:B------:R-:W-:Y:S02]  /*4c80*/  ISETP.LT.AND P1, PT, R20, c[0x0][0x260], P6 ;  /* 0x0000980014007a0c */ /* 0x000fe40003721270 */
[----:B------:R-:W-:Y:S01]  /*4c90*/  IADD3 R20, P2, R136, UR9, RZ ;  /* 0x0000000988147c10 */ /* 0x000fe2000ff5e0ff */
[----:B------:R4:W5:Y:S01]  /*4ca0*/  @P3 LDG.E.LTC128B.128 R12, [R22.64] ;  /* 0x00000014160c3981 */ /* 0x000962000c1e1d20 */
[----:B--2---:R-:W-:-:S02]  /*4cb0*/  CS2R R8, SRZ ;  /* 0x0000000000087805 */ /* 0x004fc4000001ff00 */
[----:B------:R-:W-:Y:S01]  /*4cc0*/  IADD3.X R21, R137, UR5, RZ, P2, !PT ;  /* 0x0000000589157c10 */ /* 0x000fe200097fe4ff */
[----:B------:R-:W-:-:S06]  /*4cd0*/  CS2R R10, SRZ ;  /* 0x00000000000a7805 */ /* 0x000fcc000001ff00 */
[----:B------:R-:W2:Y:S01]  /*4ce0*/  @P1 LDG.E.LTC128B.128 R8, [R44.64] ;  /* 0x000000142c081981 */ /* 0x000ea2000c1e1d20 */
[----:B-1----:R-:W-:Y:S01]  /*4cf0*/  CS2R R4, SRZ ;  /* 0x0000000000047805 */ /* 0x002fe2000001ff00 */
[----:B------:R-:W-:-:S06]  /*4d00*/  CS2R R6, SRZ ;  /* 0x0000000000067805 */ /* 0x000fcc000001ff00 */
[----:B------:R4:W2:Y:S04]  /*4d10*/  @P0 LDG.E.LTC128B.128 R4, [R20.64] ;  /* 0x0000001414040981 */ /* 0x0008a8000c1e1d20 */
        /* <DEDUP_REMOVED lines=11> */
[----:B------:R-:W5:Y:S04]  /*4dd0*/  LDS.128 R28, [R2+0x100] ;  /* 0x00010000021c7984 */ /* 0x000f680000000c00 */
[----:B----4-:R-:W-:Y:S04]  /*4de0*/  LDS.128 R20, [R2+0x540] ;  /* 0x0005400002147984 */ /* 0x010fe80000000c00 */
[----:B------:R-:W2:Y:S01]  /*4df0*/  LDS.128 R24, [R2+0x440] ;  /* 0x0004400002187984 */ /* 0x000ea20000000c00 */
[----:B------:R-:W-:-:S04]  /*4e00*/  IADD3 R40, P2, R38, UR10, RZ ;  /* 0x0000000a26287c10 */ /* 0x000fc8000ff5e0ff */
[----:B------:R-:W-:Y:S01]  /*4e10*/  IADD3.X R41, R39, UR6, RZ, P2, !PT ;  /* 0x0000000627297c10 */ /* 0x000fe200097fe4ff */
[----:B---3--:R-:W-:Y:S01]  /*4e20*/  IMAD.IADD R16, R32, 0x1, R16 ;  /* 0x0000000120107824 */ /* 0x008fe200078e0210 */
[----:B------:R-:W-:Y:S01]  /*4e30*/  IADD3 R32, P2, R38, UR11, RZ ;  /* 0x0000000b26207c10 */ /* 0x000fe2000ff5e0ff */
[----:B------:R-:W-:Y:S02]  /*4e40*/  IMAD.IADD R17, R33, 0x1, R17 ;  /* 0x0000000121117824 */ /* 0x000fe400078e0211 */
[----:B------:R-:W-:Y:S01]  /*4e50*/  IMAD.IADD R18, R34, 0x1, R18 ;  /* 0x0000000122127824 */ /* 0x000fe200078e0212 */
[----:B------:R-:W-:Y:S01]  /*4e60*/  IADD3.X R33, R39, UR7, RZ, P2, !PT ;  /* 0x0000000727217c10 */ /* 0x000fe200097fe4ff */
[----:B------:R-:W-:Y:S02]  /*4e70*/  IMAD.IADD R19, R35, 0x1, R19 ;  /* 0x0000000123137824 */ /* 0x000fe400078e0213 */
[----:B-----5:R-:W-:Y:S02]  /*4e80*/  IMAD.IADD R12, R28, 0x1, R12 ;  /* 0x000000011c0c7824 */ /* 0x020fe400078e020c */
[----:B------:R-:W-:-:S02]  /*4e90*/  IMAD.IADD R13, R29, 0x1, R13 ;  /* 0x000000011d0d7824 */ /* 0x000fc400078e020d */
[----:B------:R-:W-:Y:S02]  /*4ea0*/  IMAD.IADD R14, R30, 0x1, R14 ;  /* 0x000000011e0e7824 */ /* 0x000fe400078e020e */
[----:B------:R-:W-:Y:S01]  /*4eb0*/  IMAD.IADD R15, R31, 0x1, R15 ;  /* 0x000000011f0f7824 */ /* 0x000fe200078e020f */
[----:B------:R1:W-:Y:S04]  /*4ec0*/  @P4 STG.E.128 [R40.64], R16 ;  /* 0x0000001028004986 */ /* 0x0003e8000c101d14 */
[----:B------:R3:W-:Y:S01]  /*4ed0*/  @P3 STG.E.128 [R32.64], R12 ;  /* 0x0000000c20003986 */ /* 0x0007e2000c101d14 */
[----:B------:R-:W-:Y:S01]  /*4ee0*/  IADD3 R42, P3, R36, UR10, RZ ;  /* 0x0000000a242a7c10 */ /* 0x000fe2000ff7e0ff */
[----:B--2---:R-:W-:Y:S02]  /*4ef0*/  IMAD.IADD R8, R24, 0x1, R8 ;  /* 0x0000000118087824 */ /* 0x004fe400078e0208 */
[----:B------:R-:W-:Y:S01]  /*4f00*/  IMAD.IADD R9, R25, 0x1, R9 ;  /* 0x0000000119097824 */ /* 0x000fe200078e0209 */
[----:B------:R-:W-:Y:S01]  /*4f10*/  IADD3.X R43, R37, UR6, RZ, P3, !PT ;  /* 0x00000006252b7c10 */ /* 0x000fe20009ffe4ff */
[----:B------:R-:W-:-:S02]  /*4f20*/  IMAD.IADD R10, R26, 0x1, R10 ;  /* 0x000000011a0a7824 */ /* 0x000fc400078e020a */
[----:B------:R-:W-:Y:S02]  /*4f30*/  IMAD.IADD R11, R27, 0x1, R11 ;  /* 0x000000011b0b7824 */ /* 0x000fe400078e020b */
[----:B------:R-:W-:Y:S01]  /*4f40*/  IMAD.IADD R4, R20, 0x1, R4 ;  /* 0x0000000114047824 */ /* 0x000fe200078e0204 */
[----:B------:R-:W-:Y:S01]  /*4f50*/  IADD3 R20, P2, R36, UR11, RZ ;  /* 0x0000000b24147c10 */ /* 0x000fe2000ff5e0ff */
[----:B------:R-:W-:Y:S02]  /*4f60*/  IMAD.IADD R5, R21, 0x1, R5 ;  /* 0x0000000115057824 */ /* 0x000fe400078e0205 */
[----:B------:R-:W-:Y:S01]  /*4f70*/  IMAD.IADD R6, R22, 0x1, R6 ;  /* 0x0000000116067824 */ /* 0x000fe200078e0206 */
[----:B------:R-:W-:Y:S01]  /*4f80*/  IADD3.X R21, R37, UR7, RZ, P2, !PT ;  /* 0x0000000725157c10 */ /* 0x000fe200097fe4ff */
[----:B------:R-:W-:Y:S01]  /*4f90*/  IMAD.IADD R7, R23, 0x1, R7 ;  /* 0x0000000117077824 */ /* 0x000fe200078e0207 */
[----:B------:R2:W-:Y:S01]  /*4fa0*/  @P1 STG.E.128 [R42.64], R8 ;  /* 0x000000082a001986 */ /* 0x0005e2000c101d14 */
[----:B------:R-:W-:-:S02]  /*4fb0*/  IADD3 R46, P1, R48, UR8, RZ ;  /* 0x00000008302e7c10 */ /* 0x000fc4000ff3e0ff */
[----:B-1----:R-:W-:-:S04]  /*4fc0*/  IADD3 R16, R3, 0x20, RZ ;  /* 0x0000002003107810 */ /* 0x002fc80007ffe0ff */
[C---:B------:R-:W-:Y:S01]  /*4fd0*/  ISETP.LT.AND P3, PT, R16.reuse, c[0x0][0x260], P6 ;  /* 0x0000980010007a0c */ /* 0x040fe20003761270 */
[----:B------:R1:W-:Y:S01]  /*4fe0*/  @P0 STG.E.128 [R20.64], R4 ;  /* 0x0000000414000986 */ /* 0x0003e2000c101d14 */
[----:B------:R-:W-:Y:S01]  /*4ff0*/  ISETP.LT.AND P4, PT, R16, c[0x0][0x260], P5 ;  /* 0x0000980010007a0c */ /* 0x000fe20002f81270 */
[----:B------:R-:W-:Y:S01]  /*5000*/  CS2R R18, SRZ ;  /* 0x0000000000127805 */ /* 0x000fe2000001ff00 */
[----:B------:R-:W-:Y:S01]  /*5010*/  IADD3 R22, P0, R48, UR9, RZ ;  /* 0x0000000930167c10 */ /* 0x000fe2000ff1e0ff */
[----:B------:R-:W-:Y:S01]  /*5020*/  CS2R R16, SRZ ;  /* 0x0000000000107805 */ /* 0x000fe2000001ff00 */
[C---:B------:R-:W-:Y:S02]  /*5030*/  IADD3.X R47, R49.reuse, UR4, RZ, P1, !PT ;  /* 0x00000004312f7c10 */ /* 0x040fe40008ffe4ff */
[----:B------:R-:W-:Y:S01]  /*5040*/  IADD3.X R23, R49, UR5, RZ, P0, !PT ;  /* 0x0000000531177c10 */ /* 0x000fe200087fe4ff */
[----:B---3--:R-:W-:Y:S01]  /*5050*/  CS2R R12, SRZ ;  /* 0x00000000000c7805 */ /* 0x008fe2000001ff00 */
[----:B------:R-:W-:Y:S01]  /*5060*/  CS2R R14, SRZ ;  /* 0x00000000000e7805 */ /* 0x000fe2000001ff00 */
[----:B------:R-:W-:-:S02]  /*5070*/  IADD3 R38, P1, R44, UR8, RZ ;  /* 0x000000082c267c10 */ /* 0x000fc4000ff3e0ff */
[----:B------:R-:W3:Y:S02]  /*5080*/  @P3 LDG.E.LTC128B.128 R16, [R46.64] ;  /* 0x000000142e103981 */ /* 0x000ee4000c1e1d20 */
[----:B------:R-:W-:Y:S02]  /*5090*/  IADD3.X R39, R45, UR4, RZ, P1, !PT ;  /* 0x000000042d277c10 */ /* 0x000fe40008ffe4ff */
[----:B------:R4:W5:Y:S01]  /*50a0*/  @P4 LDG.E.LTC128B.128 R12, [R22.64] ;  /* 0x00000014160c4981 */ /* 0x000962000c1e1d20 */
[----:B--2---:R-:W-:Y:S01]  /*50b0*/  CS2R R8, SRZ ;  /* 0x0000000000087805 */ /* 0x004fe2000001ff00 */
[----:B------:R-:W-:Y:S01]  /*50c0*/  CS2R R10, SRZ ;  /* 0x00000000000a7805 */ /* 0x000fe2000001ff00 */
[----:B-1----:R-:W-:-:S04]  /*50d0*/  IADD3 R4, R3, 0x22, RZ ;  /* 0x0000002203047810 */ /* 0x002fc80007ffe0ff */
[C---:B------:R-:W-:Y:S02]  /*50e0*/  ISETP.LT.AND P0, PT, R4.reuse, c[0x0][0x260], P6 ;  /* 0x0000980004007a0c */ /* 0x040fe40003701270 */
[----:B------:R-:W-:Y:S02]  /*50f0*/  ISETP.LT.AND P2, PT, R4, c[0x0][0x260], P5 ;  /* 0x0000980004007a0c */ /* 0x000fe40002f41270 */
[----:B------:R-:W-:Y:S01]  /*5100*/  IADD3 R20, P1, R44, UR9, RZ ;  /* 0x000000092c147c10 */ /* 0x000fe2000ff3e0ff */
[----:B------:R-:W-:Y:S01]  /*5110*/  CS2R R4, SRZ ;  /* 0x0000000000047805 */ /* 0x000fe2000001ff00 */
[----:B------:R-:W-:Y:S02]  /*5120*/  CS2R R6, SRZ ;  /* 0x0000000000067805 */ /* 0x000fe4000001ff00 */
[----:B------:R-:W-:-:S05]  /*5130*/  IADD3.X R21, R45, UR5, RZ, P1, !PT ;  /* 0x000000052d157c10 */ /* 0x000fca0008ffe4ff */
[----:B------:R-:W2:Y:S04]  /*5140*/  @P0 LDG.E.LTC128B.128 R8, [R38.64] ;  /* 0x0000001426080981 */ /* 0x000ea8000c1e1d20 */
        /* <DEDUP_REMOVED lines=13> */
[----:B------:R-:W2:Y:S04]  /*5220*/  LDS.128 R24, [R2+0x440] ;  /* 0x0004400002187984 */ /* 0x000ea80000000c00 */
[----:B----4-:R-:W1:Y:S01]  /*5230*/  LDS.128 R20, [R2+0x540] ;  /* 0x0005400002147984 */ /* 0x010e620000000c00 */
[----:B------:R-:W-:-:S04]  /*5240*/  IADD3 R36, P1, R40, UR10, RZ ;  /* 0x0000000a28247c10 */ /* 0x000fc8000ff3e0ff */
[----:B------:R-:W-:Y:S01]  /*5250*/  IADD3.X R37, R41, UR6, RZ, P1, !PT ;  /* 0x0000000629257c10 */ /* 0x000fe20008ffe4ff */
[----:B---3--:R-:W-:Y:S02]  /*5260*/  IMAD.IADD R16, R32, 0x1, R16 ;  /* 0x0000000120107824 */ /* 0x008fe400078e0210 */
[----:B------:R-:W-:Y:S02]  /*5270*/  IMAD.IADD R17, R33, 0x1, R17 ;  /* 0x0000000121117824 */ /* 0x000fe400078e0211 */
[----:B------:R-:W-:Y:S02]  /*5280*/  IMAD.IADD R18, R34, 0x1, R18 ;  /* 0x0000000122127824 */ /* 0x000fe400078e0212 */
[----:B------:R-:W-:Y:S02]  /*5290*/  IMAD.IADD R19, R35, 0x1, R19 ;  /* 0x0000000123137824 */ /* 0x000fe400078e0213 */
[----:B-----5:R-:W-:-:S03]  /*52a0*/  IMAD.IADD R12, R28, 0x1, R12 ;  /* 0x000000011c0c7824 */ /* 0x020fc600078e020c */
[----:B------:R3:W-:Y:S01]  /*52b0*/  @P3 STG.E.128 [R36.64], R16 ;  /* 0x0000001024003986 */ /* 0x0007e2000c101d14 */
[----:B------:R-:W-:Y:S02]  /*52c0*/  IADD3 R28, P3, R40, UR11, RZ ;  /* 0x0000000b281c7c10 */ /* 0x000fe4000ff7e0ff */
[----:B------:R-:W-:Y:S01]  /*52d0*/  IADD3 R40, P1, R42, UR10, RZ ;  /* 0x0000000a2a287c10 */ /* 0x000fe2000ff3e0ff */
[----:B------:R-:W-:Y:S01]  /*52e0*/  IMAD.IADD R13, R29, 0x1, R13 ;  /* 0x000000011d0d7824 */ /* 0x000fe200078e020d */
[----:B------:R-:W-:Y:S01]  /*52f0*/  IADD3.X R29, R41, UR7, RZ, P3, !PT ;  /* 0x00000007291d7c10 */ /* 0x000fe20009ffe4ff */
[----:B------:R-:W-:Y:S01]  /*5300*/  IMAD.IADD R14, R30, 0x1, R14 ;  /* 0x000000011e0e7824 */ /* 0x000fe200078e020e */
[----:B------:R-:W-:Y:S01]  /*5310*/  IADD3.X R41, R43, UR6, RZ, P1, !PT ;  /* 0x000000062b297c10 */ /* 0x000fe20008ffe4ff */
[----:B------:R-:W-:-:S05]  /*5320*/  IMAD.IADD R15, R31, 0x1, R15 ;  /* 0x000000011f0f7824 */ /* 0x000fca00078e020f */
[----:B------:R4:W-:Y:S01]  /*5330*/  @P4 STG.E.128 [R28.64], R12 ;  /* 0x0000000c1c004986 */ /* 0x0009e2000c101d14 */
[----:B--2---:R-:W-:Y:S02]  /*5340*/  IMAD.IADD R8, R24, 0x1, R8 ;  /* 0x0000000118087824 */ /* 0x004fe400078e0208 */
[----:B------:R-:W-:Y:S02]  /*5350*/  IMAD.IADD R9, R25, 0x1, R9 ;  /* 0x0000000119097824 */ /* 0x000fe400078e0209 */
[----:B------:R-:W-:Y:S02]  /*5360*/  IMAD.IADD R10, R26, 0x1, R10 ;  /* 0x000000011a0a7824 */ /* 0x000fe400078e020a */
[----:B------:R-:W-:Y:S01]  /*5370*/  IMAD.IADD R11, R27, 0x1, R11 ;  /* 0x000000011b0b7824 */ /* 0x000fe200078e020b */
[----:B---3--:R-:W-:Y:S02]  /*5380*/  IADD3 R16, R3, 0x28, RZ ;  /* 0x0000002803107810 */ /* 0x008fe40007ffe0ff */
[----:B------:R-:W-:-:S02]  /*5390*/  IADD3 R24, P1, R42, UR11, RZ ;  /* 0x0000000b2a187c10 */ /* 0x000fc4000ff3e0ff */
[----:B------:R-:W-:Y:S01]  /*53a0*/  ISETP.LT.AND P4, PT, R16, c[0x0][0x260], P6 ;  /* 0x0000980010007a0c */ /* 0x000fe20003781270 */
[----:B------:R2:W-:Y:S01]  /*53b0*/  @P0 STG.E.128 [R40.64], R8 ;  /* 0x0000000828000986 */ /* 0x0005e2000c101d14 */
[----:B------:R-:W-:Y:S01]  /*53c0*/  IADD3 R44, P0, R46, UR8, RZ ;  /* 0x000000082e2c7c10 */ /* 0x000fe2000ff1e0ff */
[----:B-1----:R-:W-:Y:S01]  /*53d0*/  IMAD.IADD R4, R20, 0x1, R4 ;  /* 0x0000000114047824 */ /* 0x002fe200078e0204 */
[----:B------:R-:W-:Y:S01]  /*53e0*/  IADD3.X R25, R43, UR7, RZ, P1, !PT ;  /* 0x000000072b197c10 */ /* 0x000fe20008ffe4ff */
[----:B------:R-:W-:Y:S02]  /*53f0*/  IMAD.IADD R5, R21, 0x1, R5 ;  /* 0x0000000115057824 */ /* 0x000fe400078e0205 */
[----:B------:R-:W-:Y:S02]  /*5400*/  IMAD.IADD R6, R22, 0x1, R6 ;  /* 0x0000000116067824 */ /* 0x000fe400078e0206 */
[----:B------:R-:W-:Y:S01]  /*5410*/  IMAD.IADD R7, R23, 0x1, R7 ;  /* 0x0000000117077824 */ /* 0x000fe200078e0207 */
[----:B------:R-:W-:-:S02]  /*5420*/  ISETP.LT.AND P3, PT, R16, c[0x0][0x260], P5 ;  /* 0x0000980010007a0c */ /* 0x000fc40002f61270 */
[----:B------:R-:W-:Y:S01]  /*5430*/  IADD3.X R45, R47, UR4, RZ, P0, !PT ;  /* 0x000000042f2d7c10 */ /* 0x000fe200087fe4ff */
[----:B------:R-:W-:Y:S01]  /*5440*/  CS2R R16, SRZ ;  /* 0x0000000000107805 */ /* 0x000fe2000001ff00 */
[----:B------:R-:W-:Y:S01]  /*5450*/  IADD3 R42, P0, R38, UR8, RZ ;  /* 0x00000008262a7c10 */ /* 0x000fe2000ff1e0ff */
[----:B------:R-:W-:Y:S01]  /*5460*/  CS2R R18, SRZ ;  /* 0x0000000000127805 */ /* 0x000fe2000001ff00 */
[----:B------:R-:W-:Y:S01]  /*5470*/  IADD3 R20, R3, 0x2a, RZ ;  /* 0x0000002a03147810 */ /* 0x000fe20007ffe0ff */
[----:B------:R1:W-:Y:S01]  /*5480*/  @P2 STG.E.128 [R24.64], R4 ;  /* 0x0000000418002986 */ /* 0x0003e2000c101d14 */
[----:B------:R-:W-:Y:S02]  /*5490*/  IADD3 R22, P2, R46, UR9, RZ ;  /* 0x000000092e167c10 */ /* 0x000fe4000ff5e0ff */
[----:B------:R-:W-:Y:S01]  /*54a0*/  IADD3.X R43, R39, UR4, RZ, P0, !PT ;  /* 0x00000004272b7c10 */ /* 0x000fe200087fe4ff */
[----:B----4-:R-:W-:Y:S01]  /*54b0*/  CS2R R12, SRZ ;  /* 0x00000000000c7805 */ /* 0x010fe2000001ff00 */
[----:B------:R-:W-:Y:S01]  /*54c0*/  ISETP.LT.AND P0, PT, R20, c[0x0][0x260], P5 ;  /* 0x0000980014007a0c */ /* 0x000fe20002f01270 */
[----:B------:R-:W-:Y:S01]  /*54d0*/  CS2R R14, SRZ ;  /* 0x00000000000e7805 */ /* 0x000fe2000001ff00 */
[----:B------:R-:W3:Y:S01]  /*54e0*/  @P4 LDG.E.LTC128B.128 R16, [R44.64] ;  /* 0x000000142c104981 */ /* 0x000ee2000c1e1d20 */
[----:B------:R-:W-:-:S02]  /*54f0*/  IADD3.X R23, R47, UR5, RZ, P2, !PT ;  /* 0x000000052f177c10 */ /* 0x000fc400097fe4ff */
[----:B------:R-:W-:Y:S02]  /*5500*/  ISETP.LT.AND P1, PT, R20, c[0x0][0x260], P6 ;  /* 0x0000980014007a0c */ /* 0x000fe40003721270 */
[----:B------:R-:W-:Y:S01]  /*5510*/  IADD3 R20, P2, R38, UR9, RZ ;  /* 0x0000000926147c10 */ /* 0x000fe2000ff5e0ff */
[----:B------:R4:W5:Y:S03]  /*5520*/  @P3 LDG.E.LTC128B.128 R12, [R22.64] ;  /* 0x00000014160c3981 */ /* 0x000966000c1e1d20 */
[----:B------:R-:W-:Y:S01]  /*5530*/  IADD3.X R21, R39, UR5, RZ, P2, !PT ;  /* 0x0000000527157c10 */ /* 0x000fe200097fe4ff */
[----:B--2---:R-:W-:Y:S01]  /*5540*/  CS2R R8, SRZ ;  /* 0x0000000000087805 */ /* 0x004fe2000001ff00 */
        /* <DEDUP_REMOVED lines=46> */
[----:B-1----:R-:W-:-:S04]  /*5830*/  IADD3 R16, R3, 0x30, RZ ;  /* 0x0000003003107810 */ /* 0x002fc80007ffe0ff */
[----:B------:R-:W-:Y:S01]  /*5840*/  ISETP.LT.AND P2, PT, R16, c[0x0][0x260], P6 ;  /* 0x0000980010007a0c */ /* 0x000fe20003741270 */
[----:B------:R1:W-:Y:S01]  /*5850*/  @P0 STG.E.128 [R20.64], R4 ;  /* 0x0000000414000986 */ /* 0x0003e2000c101d14 */
[----:B------:R-:W-:Y:S02]  /*5860*/  IADD3 R48, P1, R44, UR8, RZ ;  /* 0x000000082c307c10 */ /* 0x000fe4000ff3e0ff */
        /* <DEDUP_REMOVED lines=8> */
[----:B------:R-:W3:Y:S01]  /*58f0*/  @P2 LDG.E.LTC128B.128 R16, [R48.64] ;  /* 0x0000001430102981 */ /* 0x000ee2000c1e1d20 */
[----:B------:R-:W-:-:S04]  /*5900*/  IADD3 R40, P1, R42, UR8, RZ ;  /* 0x000000082a287c10 */ /* 0x000fc8000ff3e0ff */
[----:B------:R4:W5:Y:S01]  /*5910*/  @P3 LDG.E.LTC128B.128 R12, [R22.64] ;  /* 0x00000014160c3981 */ /* 0x000962000c1e1d20 */
[----:B------:R-:W-:Y:S01]  /*5920*/  IADD3.X R41, R43, UR4, RZ, P1, !PT ;  /* 0x000000042b297c10 */ /* 0x000fe20008ffe4ff */
[----:B--2---:R-:W-:Y:S01]  /*5930*/  CS2R R8, SRZ ;  /* 0x0000000000087805 */ /* 0x004fe2000001ff00 */
[----:B------:R-:W-:Y:S01]  /*5940*/  CS2R R10, SRZ ;  /* 0x00000000000a7805 */ /* 0x000fe2000001ff00 */
[----:B-1----:R-:W-:-:S04]  /*5950*/  IADD3 R4, R3, 0x32, RZ ;  /* 0x0000003203047810 */ /* 0x002fc80007ffe0ff */
[C---:B------:R-:W-:Y:S02]  /*5960*/  ISETP.LT.AND P0, PT, R4.reuse, c[0x0][0x260], P6 ;  /* 0x0000980004007a0c */ /* 0x040fe40003701270 */
[----:B------:R-:W-:Y:S02]  /*5970*/  ISETP.LT.AND P4, PT, R4, c[0x0][0x260], P5 ;  /* 0x0000980004007a0c */ /* 0x000fe40002f81270 */
[----:B------:R-:W-:Y:S01]  /*5980*/  IADD3 R20, P1, R42, UR9, RZ ;  /* 0x000000092a147c10 */ /* 0x000fe2000ff3e0ff */
[----:B------:R-:W-:-:S08]  /*5990*/  CS2R R4, SRZ ;  /* 0x0000000000047805 */ /* 0x000fd0000001ff00 */
[----:B------:R-:W2:Y:S01]  /*59a0*/  @P0 LDG.E.LTC128B.128 R8, [R40.64] ;  /* 0x0000001428080981 */ /* 0x000ea2000c1e1d20 */
[----:B------:R-:W-:Y:S01]  /*59b0*/  CS2R R6, SRZ ;  /* 0x0000000000067805 */ /* 0x000fe2000001ff00 */
[----:B------:R-:W-:-:S05]  /*59c0*/  IADD3.X R21, R43, UR5, RZ, P1, !PT ;  /* 0x000000052b157c10 */ /* 0x000fca0008ffe4ff */
        /* <DEDUP_REMOVED lines=29> */
[----:B------:R-:W-:Y:S01]  /*5ba0*/  IMAD.IADD R15, R31, 0x1, R15 ;  /* 0x000000011f0f7824 */ /* 0x000fe200078e020f */
[----:B------:R-:W-:-:S04]  /*5bb0*/  IADD3 R30, P1, R46, UR11, RZ ;  /* 0x0000000b2e1e7c10 */ /* 0x000fc8000ff3e0ff */
[----:B------:R4:W-:Y:S01]  /*5bc0*/  @P3 STG.E.128 [R28.64], R12 ;  /* 0x0000000c1c003986 */ /* 0x0009e2000c101d14 */
[----:B------:R-:W-:Y:S01]  /*5bd0*/  IADD3.X R31, R47, UR7, RZ, P1, !PT ;  /* 0x000000072f1f7c10 */ /* 0x000fe20008ffe4ff */
[----:B--2---:R-:W-:Y:S02]  /*5be0*/  IMAD.IADD R8, R24, 0x1, R8 ;  /* 0x0000000118087824 */ /* 0x004fe400078e0208 */
[----:B------:R-:W-:Y:S02]  /*5bf0*/  IMAD.IADD R9, R25, 0x1, R9 ;  /* 0x0000000119097824 */ /* 0x000fe400078e0209 */
[----:B------:R-:W-:Y:S02]  /*5c00*/  IMAD.IADD R10, R26, 0x1, R10 ;  /* 0x000000011a0a7824 */ /* 0x000fe400078e020a */
[----:B------:R-:W-:Y:S01]  /*5c10*/  IMAD.IADD R11, R27, 0x1, R11 ;  /* 0x000000011b0b7824 */ /* 0x000fe200078e020b */
[C---:B---3--:R-:W-:Y:S02]  /*5c20*/  IADD3 R16, R3.reuse, 0x38, RZ ;  /* 0x0000003803107810 */ /* 0x048fe40007ffe0ff */
[----:B------:R-:W-:-:S02]  /*5c30*/  IADD3 R3, R3, 0x3a, RZ ;  /* 0x0000003a03037810 */ /* 0x000fc40007ffe0ff */
[----:B------:R2:W-:Y:S01]  /*5c40*/  @P0 STG.E.128 [R38.64], R8 ;  /* 0x0000000826000986 */ /* 0x0005e2000c101d14 */
[----:B------:R-:W-:Y:S02]  /*5c50*/  ISETP.LT.AND P3, PT, R16, c[0x0][0x260], P6 ;  /* 0x0000980010007a0c */ /* 0x000fe40003761270 */
[----:B------:R-:W-:Y:S02]  /*5c60*/  IADD3 R32, P0, R48, UR8, RZ ;  /* 0x0000000830207c10 */ /* 0x000fe4000ff1e0ff */
[----:B------:R-:W-:Y:S02]  /*5c70*/  ISETP.LT.AND P6, PT, R3, c[0x0][0x260], P6 ;  /* 0x0000980003007a0c */ /* 0x000fe400037c1270 */
[----:B------:R-:W-:Y:S02]  /*5c80*/  ISETP.LT.AND P2, PT, R16, c[0x0][0x260], P5 ;  /* 0x0000980010007a0c */ /* 0x000fe40002f41270 */
[----:B------:R-:W-:Y:S02]  /*5c90*/  IADD3.X R33, R49, UR4, RZ, P0, !PT ;  /* 0x0000000431217c10 */ /* 0x000fe400087fe4ff */
[----:B------:R-:W-:-:S02]  /*5ca0*/  IADD3 R24, P0, R40, UR8, RZ ;  /* 0x0000000828187c10 */ /* 0x000fc4000ff1e0ff */
[----:B------:R-:W-:Y:S01]  /*5cb0*/  IADD3 R26, P1, R48, UR9, RZ ;  /* 0x00000009301a7c10 */ /* 0x000fe2000ff3e0ff */
[----:B-1----:R-:W-:Y:S01]  /*5cc0*/  IMAD.IADD R20, R20, 0x1, R4 ;  /* 0x0000000114147824 */ /* 0x002fe200078e0204 */
[----:B----4-:R-:W-:Y:S01]  /*5cd0*/  CS2R R12, SRZ ;  /* 0x00000000000c7805 */ /* 0x010fe2000001ff00 */
[----:B------:R-:W-:Y:S01]  /*5ce0*/  IMAD.IADD R21, R21, 0x1, R5 ;  /* 0x0000000115157824 */ /* 0x000fe200078e0205 */
[----:B------:R-:W-:Y:S01]  /*5cf0*/  CS2R R14, SRZ ;  /* 0x00000000000e7805 */ /* 0x000fe2000001ff00 */
[----:B------:R-:W-:Y:S01]  /*5d00*/  IMAD.IADD R22, R22, 0x1, R6 ;  /* 0x0000000116167824 */ /* 0x000fe200078e0206 */
[----:B------:R-:W-:Y:S01]  /*5d10*/  CS2R R16, SRZ ;  /* 0x0000000000107805 */ /* 0x000fe2000001ff00 */
[----:B------:R-:W-:Y:S01]  /*5d20*/  IMAD.IADD R23, R23, 0x1, R7 ;  /* 0x0000000117177824 */ /* 0x000fe200078e0207 */
[----:B------:R-:W-:Y:S01]  /*5d30*/  CS2R R18, SRZ ;  /* 0x0000000000127805 */ /* 0x000fe2000001ff00 */
[----:B------:R-:W-:Y:S02]  /*5d40*/  IADD3.X R25, R41, UR4, RZ, P0, !PT ;  /* 0x0000000429197c10 */ /* 0x000fe400087fe4ff */
[----:B------:R-:W-:Y:S01]  /*5d50*/  IADD3.X R27, R49, UR5, RZ, P1, !PT ;  /* 0x00000005311b7c10 */ /* 0x000fe20008ffe4ff */
[----:B------:R-:W-:Y:S01]  /*5d60*/  CS2R R4, SRZ ;  /* 0x0000000000047805 */ /* 0x000fe2000001ff00 */
[----:B------:R-:W-:Y:S01]  /*5d70*/  CS2R R6, SRZ ;  /* 0x0000000000067805 */ /* 0x000fe2000001ff00 */
[----:B------:R1:W-:Y:S01]  /*5d80*/  @P4 STG.E.128 [R30.64], R20 ;  /* 0x000000141e004986 */ /* 0x0003e2000c101d14 */
[----:B------:R-:W-:-:S03]  /*5d90*/  ISETP.LT.AND P5, PT, R3, c[0x0][0x260], P5 ;  /* 0x0000980003007a0c */ /* 0x000fc60002fa1270 */
[----:B------:R3:W4:Y:S04]  /*5da0*/  @P6 LDG.E.LTC128B.128 R12, [R24.64] ;  /* 0x00000014180c6981 */ /* 0x000728000c1e1d20 */
[----:B------:R3:W5:Y:S04]  /*5db0*/  @P2 LDG.E.LTC128B.128 R16, [R26.64] ;  /* 0x000000141a102981 */ /* 0x000768000c1e1d20 */
[----:B------:R3:W5:Y:S01]  /*5dc0*/  @P3 LDG.E.LTC128B.128 R4, [R32.64] ;  /* 0x0000001420043981 */ /* 0x000762000c1e1d20 */
[----:B--2---:R-:W-:Y:S01]  /*5dd0*/  CS2R R8, SRZ ;  /* 0x0000000000087805 */ /* 0x004fe2000001ff00 */
[----:B------:R-:W-:Y:S01]  /*5de0*/  CS2R R10, SRZ ;  /* 0x00000000000a7805 */ /* 0x000fe2000001ff00 */
[----:B-1----:R-:W-:-:S04]  /*5df0*/  IADD3 R20, P0, R40, UR9, RZ ;  /* 0x0000000928147c10 */ /* 0x002fc8000ff1e0ff */
        /* <DEDUP_REMOVED lines=12> */
[----:B-1----:R-:W4:Y:S04]  /*5ec0*/  LDS.128 R20, [R2+0x440] ;  /* 0x0004400002147984 */ /* 0x002f280000000c00 */
[----:B---3--:R-:W5:Y:S04]  /*5ed0*/  LDS.128 R24, [R2+0x100] ;  /* 0x0001000002187984 */ /* 0x008f680000000c00 */
[----:B------:R-:W1:Y:S04]  /*5ee0*/  LDS.128 R28, [R2] ;  /* 0x00000000021c7984 */ /* 0x000e680000000c00 */
[----:B------:R3:W2:Y:S02]  /*5ef0*/  LDS.128 R32, [R2+0x540] ;  /* 0x0005400002207984 */ /* 0x0006a40000000c00 */
[----:B---3--:R-:W-:-:S04]  /*5f00*/  IADD3 R2, P0, R38, UR10, RZ ;  /* 0x0000000a26027c10 */ /* 0x008fc8000ff1e0ff */
[----:B------:R-:W-:Y:S01]  /*5f10*/  IADD3.X R3, R39, UR6, RZ, P0, !PT ;  /* 0x0000000627037c10 */ /* 0x000fe200087fe4ff */
[----:B----4-:R-:W-:Y:S01]  /*5f20*/  IMAD.IADD R12, R20, 0x1, R12 ;  /* 0x00000001140c7824 */ /* 0x010fe200078e020c */
[----:B------:R-:W-:Y:S01]  /*5f30*/  IADD3 R20, P4, R36, UR10, RZ ;  /* 0x0000000a24147c10 */ /* 0x000fe2000ff9e0ff */
[----:B-----5:R-:W-:Y:S01]  /*5f40*/  IMAD.IADD R16, R24, 0x1, R16 ;  /* 0x0000000118107824 */ /* 0x020fe200078e0210 */
[----:B------:R-:W-:Y:S01]  /*5f50*/  IADD3 R24, P1, R36, UR11, RZ ;  /* 0x0000000b24187c10 */ /* 0x000fe2000ff3e0ff */
[----:B------:R-:W-:Y:S01]  /*5f60*/  IMAD.IADD R13, R21, 0x1, R13 ;  /* 0x00000001150d7824 */ /* 0x000fe200078e020d */
[----:B------:R-:W-:Y:S01]  /*5f70*/  IADD3.X R21, R37, UR6, RZ, P4, !PT ;  /* 0x0000000625157c10 */ /* 0x000fe2000a7fe4ff */
[----:B-1----:R-:W-:Y:S02]  /*5f80*/  IMAD.IADD R4, R28, 0x1, R4 ;  /* 0x000000011c047824 */ /* 0x002fe400078e0204 */
[----:B------:R-:W-:Y:S02]  /*5f90*/  IMAD.IADD R5, R29, 0x1, R5 ;  /* 0x000000011d057824 */ /* 0x000fe400078e0205 */
[----:B------:R-:W-:-:S02]  /*5fa0*/  IMAD.IADD R6, R30, 0x1, R6 ;  /* 0x000000011e067824 */ /* 0x000fc400078e0206 */
[----:B------:R-:W-:Y:S02]  /*5fb0*/  IMAD.IADD R7, R31, 0x1, R7 ;  /* 0x000000011f077824 */ /* 0x000fe400078e0207 */
[----:B------:R-:W-:Y:S01]  /*5fc0*/  IMAD.IADD R17, R25, 0x1, R17 ;  /* 0x0000000119117824 */ /* 0x000fe200078e0211 */
[----:B------:R-:W-:Y:S01]  /*5fd0*/  IADD3.X R25, R37, UR7, RZ, P1, !PT ;  /* 0x0000000725197c10 */ /* 0x000fe20008ffe4ff */
[----:B------:R-:W-:Y:S02]  /*5fe0*/  IMAD.IADD R18, R26, 0x1, R18 ;  /* 0x000000011a127824 */ /* 0x000fe400078e0212 */
[----:B------:R-:W-:Y:S02]  /*5ff0*/  IMAD.IADD R19, R27, 0x1, R19 ;  /* 0x000000011b137824 */ /* 0x000fe400078e0213 */
[----:B------:R-:W-:Y:S01]  /*6000*/  IMAD.IADD R14, R22, 0x1, R14 ;  /* 0x00000001160e7824 */ /* 0x000fe200078e020e */
[----:B------:R-:W-:Y:S01]  /*6010*/  IADD3 R22, P0, R38, UR11, RZ ;  /* 0x0000000b26167c10 */ /* 0x000fe2000ff1e0ff */
[----:B------:R-:W-:Y:S01]  /*6020*/  IMAD.IADD R15, R23, 0x1, R15 ;  /* 0x00000001170f7824 */ /* 0x000fe200078e020f */
[----:B------:R1:W-:Y:S02]  /*6030*/  @P3 STG.E.128 [R20.64], R4 ;  /* 0x0000000414003986 */ /* 0x0003e4000c101d14 */
[----:B------:R-:W-:-:S02]  /*6040*/  IADD3.X R23, R39, UR7, RZ, P0, !PT ;  /* 0x0000000727177c10 */ /* 0x000fc400087fe4ff */
[----:B------:R1:W-:Y:S04]  /*6050*/  @P2 STG.E.128 [R24.64], R16 ;  /* 0x0000001018002986 */ /* 0x0003e8000c101d14 */
[----:B------:R1:W-:Y:S01]  /*6060*/  @P6 STG.E.128 [R2.64], R12 ;  /* 0x0000000c02006986 */ /* 0x0003e2000c101d14 */
[----:B--2---:R-:W-:Y:S02]  /*6070*/  IMAD.IADD R8, R32, 0x1, R8 ;  /* 0x0000000120087824 */ /* 0x004fe400078e0208 */
[----:B------:R-:W-:Y:S02]  /*6080*/  IMAD.IADD R9, R33, 0x1, R9 ;  /* 0x0000000121097824 */ /* 0x000fe400078e0209 */
[----:B------:R-:W-:Y:S02]  /*6090*/  IMAD.IADD R10, R34, 0x1, R10 ;  /* 0x00000001220a7824 */ /* 0x000fe400078e020a */
[----:B------:R-:W-:Y:S01]  /*60a0*/  IMAD.IADD R11, R35, 0x1, R11 ;  /* 0x00000001230b7824 */ /* 0x000fe200078e020b */
[----:B------:R-:W-:Y:S06]  /*60b0*/  @!P5 EXIT ;  /* 0x000000000000d94d */ /* 0x000fec0003800000 */
[----:B------:R-:W-:Y:S01]  /*60c0*/  STG.E.128 [R22.64], R8 ;  /* 0x0000000816007986 */ /* 0x000fe2000c101d14 */
[----:B------:R-:W-:Y:S05]  /*60d0*/  EXIT ;  /* 0x000000000000794d */ /* 0x000fea0003800000 */
.L_x_2:
[----:B------:R-:W-:-:S00]  /*60e0*/  BRA `(.L_x_2) ;  /* 0xfffffff000007947 */ /* 0x000fc0000383ffff */
[----:B------:R-:W-:-:S00]  /*60f0*/  NOP ;  /* 0x0000000000007918 */ /* 0x000fc00000000000 */
        /* <DEDUP_REMOVED lines=8> */
.L_x_3:


//--------------------- .nv.shared._ZN7cutlass6KernelINS_4gemm6kernel29SparseGemmWithEpilogueVisitorINS1_11threadblock19SparseMmaMultistageINS1_9GemmShapeILi128ELi128ELi128EEENS_9transform11threadblock28PredicatedTileAccessIteratorINS_11MatrixShapeILi128ELi64EEEaNS_6layout8RowMajorELi1ENS8_29PitchLinearWarpRakedThreadMapINS_16PitchLinearShapeILi64ELi128EEELi128ENSG_ILi4ELi8EEELi16EEENS_5ArrayIaLi16ELb0EEELb0ENSD_9NoPermuteEEENS9_25RegularTileAccessIteratorISC_aNSD_37RowMajorTensorOpMultiplicandCrosswiseILi8ELi64EEELi0ESJ_Li16EEELNS_4arch14CacheOperation4KindE1ENSA_INSB_ILi128ELi128EEEaNSD_11ColumnMajorELi0ENSF_INSG_ILi128ELi128EEELi128ENSG_ILi8ELi4EEELi16EEESL_Lb0ESM_EENSO_ISV_aNSD_40ColumnMajorTensorOpMultiplicandCrosswiseILi8ELi128EEELi1ESZ_Li16EEELSU_1EiSE_NSA_INSB_ILi128ELi4EEEjNSD_22ColumnMajorInterleavedILi2EEELi1ENS8_30PitchLinearStripminedThreadMapINSG_ILi256ELi2EEELi128ELi4EEENSK_IjLi4ELb1EEELb0ESM_EENSO_INSB_ILi256ELi2EEEjSW_Li0ES19_Li16EEELSU_1ENS4_15SparseMmaPolicyINS1_4warp17SparseMmaTensorOpINS6_ILi64ELi64ELi128EEEaSQ_aS12_iSE_NS1F_17MmaTensorOpPolicyINSS_9SparseMmaINS6_ILi16ELi8ELi64EEELi32EaSE_aSW_iSE_NSS_21OpMultiplyAddSaturateELNSS_12SPFormatType4KindE0EEENSB_ILi1ELi1EEEEELi1ELb0EbEENSB_ILi0ELi0EEES1S_S1S_Li1EEELi3EbEENS_8epilogue11threadblock28EpilogueWithVisitorCallbacksINS1W_8EpilogueIS7_S1R_Li1ENS1W_22PredicatedTileIteratorINS1W_26OutputTileOptimalThreadMapINS1W_15OutputTileShapeILi128ELi8ELi2ELi1ELi1EEENS21_ILi1ELi8ELi1ELi1ELi8EEELi128ELi4ELi32EEEiLb0ESM_Lb0EEENS1V_4warp24FragmentIteratorTensorOpIS1H_S1K_iNSK_IiLi4ELb1EEESE_EENS26_20TileIteratorTensorOpIS1H_S1K_iSE_EENS1W_18SharedLoadIteratorINS24_18CompactedThreadMapEiLi16EEENS1V_6thread17LinearCombinationIiLi4EiiLNS2F_9ScaleType4KindE0ELNS_15FloatRoundStyleE2EiEENSB_ILi0ELi8EEELi1ELi1EEENS1W_13TreeVisitor2xINS1W_15VisitorAuxStoreINS1W_22OutputTileThreadLayoutIS7_S1H_iLi4ELi1EEEiLS2J_2EN4cute5tupleIJlNS2R_1CILi1EEElEEEEEJNS2N_INS1W_14VisitorComputeINS_4plusEiiLS2J_2EvEEJNS1W_15VisitorAccFetchENS1W_14VisitorAuxLoadIS2Q_iS2V_EEEEEEEELi1ELi1EEENS4_30GemmIdentityThreadblockSwizzleILi1EEEEEEEvNT_6ParamsE --------------------------
	.section	.nv.shared._ZN7cutlass6KernelINS_4gemm6kernel29SparseGemmWithEpilogueVisitorINS1_11threadblock19SparseMmaMultistageINS1_9GemmShapeILi128ELi128ELi128EEENS_9transform11threadblock28PredicatedTileAccessIteratorINS_11MatrixShapeILi128ELi64EEEaNS_6layout8RowMajorELi1ENS8_29PitchLinearWarpRakedThreadMapINS_16PitchLinearShapeILi64ELi128EEELi128ENSG_ILi4ELi8EEELi16EEENS_5ArrayIaLi16ELb0EEELb0ENSD_9NoPermuteEEENS9_25RegularTileAccessIteratorISC_aNSD_37RowMajorTensorOpMultiplicandCrosswiseILi8ELi64EEELi0ESJ_Li16EEELNS_4arch14CacheOperation4KindE1ENSA_INSB_ILi128ELi128EEEaNSD_11ColumnMajorELi0ENSF_INSG_ILi128ELi128EEELi128ENSG_ILi8ELi4EEELi16EEESL_Lb0ESM_EENSO_ISV_aNSD_40ColumnMajorTensorOpMultiplicandCrosswiseILi8ELi128EEELi1ESZ_Li16EEELSU_1EiSE_NSA_INSB_ILi128ELi4EEEjNSD_22ColumnMajorInterleavedILi2EEELi1ENS8_30PitchLinearStripminedThreadMapINSG_ILi256ELi2EEELi128ELi4EEENSK_IjLi4ELb1EEELb0ESM_EENSO_INSB_ILi256ELi2EEEjSW_Li0ES19_Li16EEELSU_1ENS4_15SparseMmaPolicyINS1_4warp17SparseMmaTensorOpINS6_ILi64ELi64ELi128EEEaSQ_aS12_iSE_NS1F_17MmaTensorOpPolicyINSS_9SparseMmaINS6_ILi16ELi8ELi64EEELi32EaSE_aSW_iSE_NSS_21OpMultiplyAddSaturateELNSS_12SPFormatType4KindE0EEENSB_ILi1ELi1EEEEELi1ELb0EbEENSB_ILi0ELi0EEES1S_S1S_Li1EEELi3EbEENS_8epilogue11threadblock28EpilogueWithVisitorCallbacksINS1W_8EpilogueIS7_S1R_Li1ENS1W_22PredicatedTileIteratorINS1W_26OutputTileOptimalThreadMapINS1W_15OutputTileShapeILi128ELi8ELi2ELi1ELi1EEENS21_ILi1ELi8ELi1ELi1ELi8EEELi128ELi4ELi32EEEiLb0ESM_Lb0EEENS1V_4warp24FragmentIteratorTensorOpIS1H_S1K_iNSK_IiLi4ELb1EEESE_EENS26_20TileIteratorTensorOpIS1H_S1K_iSE_EENS1W_18SharedLoadIteratorINS24_18CompactedThreadMapEiLi16EEENS1V_6thread17LinearCombinationIiLi4EiiLNS2F_9ScaleType4KindE0ELNS_15FloatRoundStyleE2EiEENSB_ILi0ELi8EEELi1ELi1EEENS1W_13TreeVisitor2xINS1W_15VisitorAuxStoreINS1W_22OutputTileThreadLayoutIS7_S1H_iLi4ELi1EEEiLS2J_2EN4cute5tupleIJlNS2R_1CILi1EEElEEEEEJNS2N_INS1W_14VisitorComputeINS_4plusEiiLS2J_2EvEEJNS1W_15VisitorAccFetchENS1W_14VisitorAuxLoadIS2Q_iS2V_EEEEEEEELi1ELi1EEENS4_30GemmIdentityThreadblockSwizzleILi1EEEEEEEvNT_6ParamsE,"aw",@nobits
	.sectionflags	@""
	.align	16


//--------------------- .nv.global                --------------------------
	.section	.nv.global,"aw",@nobits
.nv.global:
	.type		_ZN33_INTERNAL_eaeccd92_4_k_cu__Z3runv4cute1_E,@object
	.size		_ZN33_INTERNAL_eaeccd92_4_k_cu__Z3runv4cute1_E,(_ZN33_INTERNAL_eaeccd92_4_k_cu__Z3runv4cuda3std3__45__cpo6cbeginE - _ZN33_INTERNAL_eaeccd92_4_k_cu__Z3runv4cute1_E)
_ZN33_INTERNAL_eaeccd92_4_k_cu__Z3runv4cute1_E:
	.zero		1
	.type		_ZN33_INTERNAL_eaeccd92_4_k_cu__Z3runv4cuda3std3__45__cpo6cbeginE,@object
	.size		_ZN33_INTERNAL_eaeccd92_4_k_cu__Z3runv4cuda3std3__45__cpo6cbeginE,(_ZN33_INTERNAL_eaeccd92_4_k_cu__Z3runv4cuda3std3__48in_placeE - _ZN33_INTERNAL_eaeccd92_4_k_cu__Z3runv4cuda3std3__45__cpo6cbeginE)
_ZN33_INTERNAL_eaeccd92_4_k_cu__Z3runv4cuda3std3__45__cpo6cbeginE:
	.zero		1
	.type		_ZN33_INTERNAL_eaeccd92_4_k_cu__Z3runv4cuda3std3__48in_placeE,@object
	.size		_ZN33_INTERNAL_eaeccd92_4_k_cu__Z3runv4cuda3std3__48in_placeE,(_ZN33_INTERNAL_eaeccd92_4_k_cu__Z3runv4cuda3std6ranges3__45__cpo9iter_moveE - _ZN33_INTERNAL_eaeccd92_4_k_cu__Z3runv4cuda3std3__48in_placeE)
_ZN33_INTERNAL_eaeccd92_4_k_cu__Z3runv4cuda3std3__48in_placeE:
	.zero		1
	.type		_ZN33_INTERNAL_eaeccd92_4_k_cu__Z3runv4cuda3std6ranges3__45__cpo9iter_moveE,@object
	.size		_ZN33_INTERNAL_eaeccd92_4_k_cu__Z3runv4cuda3std6ranges3__45__cpo9iter_moveE,(_ZN33_INTERNAL_eaeccd92_4_k_cu__Z3runv4cuda3std3__45__cpo5beginE - _ZN33_INTERNAL_eaeccd92_4_k_cu__Z3runv4cuda3std6ranges3__45__cpo9iter_moveE)
_ZN33_INTERNAL_eaeccd92_4_k_cu__Z3runv4cuda3std6ranges3__45__cpo9iter_moveE:
	.zero		1
	.type		_ZN33_INTERNAL_eaeccd92_4_k_cu__Z3runv4cuda3std3__45__cpo5beginE,@object
	.size		_ZN33_INTERNAL_eaeccd92_4_k_cu__Z3runv4cuda3std3__45__cpo5beginE,(_ZN33_INTERNAL_eaeccd92_4_k_cu__Z3runv4cuda3std3__435_GLOBAL__N__eaeccd92_4_k_cu__Z3runv6ignoreE - _ZN33_INTERNAL_eaeccd92_4_k_cu__Z3runv4cuda3std3__45__cpo5beginE)
_ZN33_INTERNAL_eaeccd92_4_k_cu__Z3runv4cuda3std3__45__cpo5beginE:
	.zero		1
	.type		_ZN33_INTERNAL_eaeccd92_4_k_cu__Z3runv4cuda3std3__435_GLOBAL__N__eaeccd92_4_k_cu__Z3runv6ignoreE,@object
	.size		_ZN33_INTERNAL_eaeccd92_4_k_cu__Z3runv4cuda3std3__435_GLOBAL__N__eaeccd92_4_k_cu__Z3runv6ignoreE,(_ZN33_INTERNAL_eaeccd92_4_k_cu__Z3runv4cute7productE - _ZN33_INTERNAL_eaeccd92_4_k_cu__Z3runv4cuda3std3__435_GLOBAL__N__eaeccd92_4_k_cu__Z3runv6ignoreE)
_ZN33_INTERNAL_eaeccd92_4_k_cu__Z3runv4cuda3std3__435_GLOBAL__N__eaeccd92_4_k_cu__Z3runv6ignoreE:
	.zero		1
	.type		_ZN33_INTERNAL_eaeccd92_4_k_cu__Z3runv4cute7productE,@object
	.size		_ZN33_INTERNAL_eaeccd92_4_k_cu__Z3runv4cute7productE,(_ZN33_INTERNAL_eaeccd92_4_k_cu__Z3runv4cuda3std3__45__cpo3endE - _ZN33_INTERNAL_eaeccd92_4_k_cu__Z3runv4cute7productE)
_ZN33_INTERNAL_eaeccd92_4_k_cu__Z3runv4cute7productE:
	.zero		1
	.type		_ZN33_INTERNAL_eaeccd92_4_k_cu__Z3runv4cuda3std3__45__cpo3endE,@object
	.size		_ZN33_INTERNAL_eaeccd92_4_k_cu__Z3runv4cuda3std3__45__cpo3endE,(_ZN33_INTERNAL_eaeccd92_4_k_cu__Z3runv4cuda3std3__419piecewise_constructE - _ZN33_INTERNAL_eaeccd92_4_k_cu__Z3runv4cuda3std3__45__cpo3endE)
_ZN33_INTERNAL_eaeccd92_4_k_cu__Z3runv4cuda3std3__45__cpo3endE:
	.zero		1
	.type		_ZN33_INTERNAL_eaeccd92_4_k_cu__Z3runv4cuda3std3__419piecewise_constructE,@object
	.size		_ZN33_INTERNAL_eaeccd92_4_k_cu__Z3runv4cuda3std3__419piecewise_constructE,(_ZN33_INTERNAL_eaeccd92_4_k_cu__Z3runv4cuda3std3__45__cpo4cendE - _ZN33_INTERNAL_eaeccd92_4_k_cu__Z3runv4cuda3std3__419piecewise_constructE)
_ZN33_INTERNAL_eaeccd92_4_k_cu__Z3runv4cuda3std3__419piecewise_constructE:
	.zero		1
	.type		_ZN33_INTERNAL_eaeccd92_4_k_cu__Z3runv4cuda3std3__45__cpo4cendE,@object
	.size		_ZN33_INTERNAL_eaeccd92_4_k_cu__Z3runv4cuda3std3__45__cpo4cendE,(_ZN33_INTERNAL_eaeccd92_4_k_cu__Z3runv4cuda3std6ranges3__45__cpo4swapE - _ZN33_INTERNAL_eaeccd92_4_k_cu__Z3runv4cuda3std3__45__cpo4cendE)
_ZN33_INTERNAL_eaeccd92_4_k_cu__Z3runv4cuda3std3__45__cpo4cendE:
	.zero		1
	.type		_ZN33_INTERNAL_eaeccd92_4_k_cu__Z3runv4cuda3std6ranges3__45__cpo4swapE,@object
	.size		_ZN33_INTERNAL_eaeccd92_4_k_cu__Z3runv4cuda3std6ranges3__45__cpo4swapE,(.L_7 - _ZN33_INTERNAL_eaeccd92_4_k_cu__Z3runv4cuda3std6ranges3__45__cpo4swapE)
_ZN33_INTERNAL_eaeccd92_4_k_cu__Z3runv4cuda3std6ranges3__45__cpo4swapE:
	.zero		1
.L_7:
